	.target	sm_90a

	.elftype	@"ET_EXEC"


//--------------------- .note.nv.tkinfo           --------------------------
	.section	.note.nv.tkinfo,"",@"SHT_NOTE"
	.sectionflags	@"SHF_NOTE_NV_TKINFO"
	.tkinfo
        /*0018*/ 	.word	0x00000002
        /*0030*/ 	.string	""
        /*0030*/ 	.string	"ptxas"
        /*0030*/ 	.string	"Cuda compilation tools, release 13.0, V13.0.88"
        /*0030*/ 	.string	"Build cuda_13.0.r13.0/compiler.36424714_0"
        /*0030*/ 	.string	"-arch sm_90a -m 64 "



//--------------------- .note.nv.cuinfo           --------------------------
	.section	.note.nv.cuinfo,"",@"SHT_NOTE"
	.sectionflags	@"SHF_NOTE_NV_CUINFO"
        /*0018*/ 	.short	0x0002
        /*001a*/ 	.short	0x005a
        /*001c*/ 	.short	0x0082
	.zero		2


//--------------------- .nv.info                  --------------------------
	.section	.nv.info,"",@"SHT_CUDA_INFO"
	.align	4


	//----- nvinfo : EIATTR_REGCOUNT
	.align		4
        /*0000*/ 	.byte	0x04, 0x2f
        /*0002*/ 	.short	(.L_15 - .L_14)
	.align		4
.L_14:
        /*0004*/ 	.word	index@(_ZN7cutlass13device_kernelINS_4gemm6kernel13GemmUniversalIN4cute5tupleIJiiiiEEENS1_10collective13CollectiveMmaINS1_34MainloopSm90TmaGmmaWarpSpecializedILi4ENS5_IJNS4_1CILi1EEESB_SB_EEENS1_35KernelTmaWarpSpecializedCooperativeEEENS5_IJNSA_ILi128EEENSA_ILi64EEESG_EEEaNS5_IJlSB_lEEEaSI_NS4_8TiledMMAINS4_8MMA_AtomIJNS4_4SM904GMMA26MMA_64x64x32_S32S8S8_SS_TNEEEENS4_6LayoutINS5_IJNSA_ILi2EEESB_SB_EEENS5_IJSB_NSA_ILi0EEESS_EEEEENS5_IJNS4_10UnderscoreESV_SV_EEEEENS4_13SM90_TMA_LOADENS4_14ComposedLayoutINS4_7SwizzleILi2ELi4ELi3EEENS4_18smem_ptr_flag_bitsILi8EEENSP_INS5_IJNSA_ILi8EEESG_EEENS5_IJSG_SB_EEEEEEEvNS4_8identityESY_S18_vS19_EENS_8epilogue10collective6detail29Sm90TmaWarpSpecializedAdapterINS1C_15DefaultEpilogueIaSI_SI_NS1B_6thread17LinearCombinationIaLi1EiiLNS1G_9ScaleType4KindE0ELNS_15FloatRoundStyleE2EaEENS1_15EpilogueDefaultEEEEEvvEEEEvNT_6ParamsE)
        /*0008*/ 	.word	0x000000a8


	//----- nvinfo : EIATTR_FRAME_SIZE
	.align		4
.L_15:
        /*000c*/ 	.byte	0x04, 0x11
        /*000e*/ 	.short	(.L_17 - .L_16)
	.align		4
.L_16:
        /*0010*/ 	.word	index@(_ZN7cutlass13device_kernelINS_4gemm6kernel13GemmUniversalIN4cute5tupleIJiiiiEEENS1_10collective13CollectiveMmaINS1_34MainloopSm90TmaGmmaWarpSpecializedILi4ENS5_IJNS4_1CILi1EEESB_SB_EEENS1_35KernelTmaWarpSpecializedCooperativeEEENS5_IJNSA_ILi128EEENSA_ILi64EEESG_EEEaNS5_IJlSB_lEEEaSI_NS4_8TiledMMAINS4_8MMA_AtomIJNS4_4SM904GMMA26MMA_64x64x32_S32S8S8_SS_TNEEEENS4_6LayoutINS5_IJNSA_ILi2EEESB_SB_EEENS5_IJSB_NSA_ILi0EEESS_EEEEENS5_IJNS4_10UnderscoreESV_SV_EEEEENS4_13SM90_TMA_LOADENS4_14ComposedLayoutINS4_7SwizzleILi2ELi4ELi3EEENS4_18smem_ptr_flag_bitsILi8EEENSP_INS5_IJNSA_ILi8EEESG_EEENS5_IJSG_SB_EEEEEEEvNS4_8identityESY_S18_vS19_EENS_8epilogue10collective6detail29Sm90TmaWarpSpecializedAdapterINS1C_15DefaultEpilogueIaSI_SI_NS1B_6thread17LinearCombinationIaLi1EiiLNS1G_9ScaleType4KindE0ELNS_15FloatRoundStyleE2EaEENS1_15EpilogueDefaultEEEEEvvEEEEvNT_6ParamsE)
        /*0014*/ 	.word	0x00000000


	//----- nvinfo : EIATTR_MIN_STACK_SIZE
	.align		4
.L_17:
        /*0018*/ 	.byte	0x04, 0x12
        /*001a*/ 	.short	(.L_19 - .L_18)
	.align		4
.L_18:
        /*001c*/ 	.word	index@(_ZN7cutlass13device_kernelINS_4gemm6kernel13GemmUniversalIN4cute5tupleIJiiiiEEENS1_10collective13CollectiveMmaINS1_34MainloopSm90TmaGmmaWarpSpecializedILi4ENS5_IJNS4_1CILi1EEESB_SB_EEENS1_35KernelTmaWarpSpecializedCooperativeEEENS5_IJNSA_ILi128EEENSA_ILi64EEESG_EEEaNS5_IJlSB_lEEEaSI_NS4_8TiledMMAINS4_8MMA_AtomIJNS4_4SM904GMMA26MMA_64x64x32_S32S8S8_SS_TNEEEENS4_6LayoutINS5_IJNSA_ILi2EEESB_SB_EEENS5_IJSB_NSA_ILi0EEESS_EEEEENS5_IJNS4_10UnderscoreESV_SV_EEEEENS4_13SM90_TMA_LOADENS4_14ComposedLayoutINS4_7SwizzleILi2ELi4ELi3EEENS4_18smem_ptr_flag_bitsILi8EEENSP_INS5_IJNSA_ILi8EEESG_EEENS5_IJSG_SB_EEEEEEEvNS4_8identityESY_S18_vS19_EENS_8epilogue10collective6detail29Sm90TmaWarpSpecializedAdapterINS1C_15DefaultEpilogueIaSI_SI_NS1B_6thread17LinearCombinationIaLi1EiiLNS1G_9ScaleType4KindE0ELNS_15FloatRoundStyleE2EaEENS1_15EpilogueDefaultEEEEEvvEEEEvNT_6ParamsE)
        /*0020*/ 	.word	0x00000000
.L_19:


//--------------------- .nv.compat                --------------------------
	.section	.nv.compat,"",@"SHT_CUDA_COMPAT_INFO"
	.align	4
        /*0000*/ 	.byte	0x02, 0x09, 0x01, 0x00, 0x02, 0x02, 0x04, 0x00, 0x02, 0x05, 0x05, 0x00, 0x03, 0x07, 0x01, 0x01
        /*0010*/ 	.byte	0x02, 0x03, 0x01, 0x00, 0x02, 0x06, 0x01, 0x00, 0x04, 0x0b, 0x08, 0x00, 0x00, 0x00, 0x00, 0x00
        /*0020*/ 	.byte	0x00, 0x00, 0x00, 0x00


//--------------------- .nv.info._ZN7cutlass13device_kernelINS_4gemm6kernel13GemmUniversalIN4cute5tupleIJiiiiEEENS1_10collective13CollectiveMmaINS1_34MainloopSm90TmaGmmaWarpSpecializedILi4ENS5_IJNS4_1CILi1EEESB_SB_EEENS1_35KernelTmaWarpSpecializedCooperativeEEENS5_IJNSA_ILi128EEENSA_ILi64EEESG_EEEaNS5_IJlSB_lEEEaSI_NS4_8TiledMMAINS4_8MMA_AtomIJNS4_4SM904GMMA26MMA_64x64x32_S32S8S8_SS_TNEEEENS4_6LayoutINS5_IJNSA_ILi2EEESB_SB_EEENS5_IJSB_NSA_ILi0EEESS_EEEEENS5_IJNS4_10UnderscoreESV_SV_EEEEENS4_13SM90_TMA_LOADENS4_14ComposedLayoutINS4_7SwizzleILi2ELi4ELi3EEENS4_18smem_ptr_flag_bitsILi8EEENSP_INS5_IJNSA_ILi8EEESG_EEENS5_IJSG_SB_EEEEEEEvNS4_8identityESY_S18_vS19_EENS_8epilogue10collective6detail29Sm90TmaWarpSpecializedAdapterINS1C_15DefaultEpilogueIaSI_SI_NS1B_6thread17LinearCombinationIaLi1EiiLNS1G_9ScaleType4KindE0ELNS_15FloatRoundStyleE2EaEENS1_15EpilogueDefaultEEEEEvvEEEEvNT_6ParamsE --------------------------
	.section	.nv.info._ZN7cutlass13device_kernelINS_4gemm6kernel13GemmUniversalIN4cute5tupleIJiiiiEEENS1_10collective13CollectiveMmaINS1_34MainloopSm90TmaGmmaWarpSpecializedILi4ENS5_IJNS4_1CILi1EEESB_SB_EEENS1_35KernelTmaWarpSpecializedCooperativeEEENS5_IJNSA_ILi128EEENSA_ILi64EEESG_EEEaNS5_IJlSB_lEEEaSI_NS4_8TiledMMAINS4_8MMA_AtomIJNS4_4SM904GMMA26MMA_64x64x32_S32S8S8_SS_TNEEEENS4_6LayoutINS5_IJNSA_ILi2EEESB_SB_EEENS5_IJSB_NSA_ILi0EEESS_EEEEENS5_IJNS4_10UnderscoreESV_SV_EEEEENS4_13SM90_TMA_LOADENS4_14ComposedLayoutINS4_7SwizzleILi2ELi4ELi3EEENS4_18smem_ptr_flag_bitsILi8EEENSP_INS5_IJNSA_ILi8EEESG_EEENS5_IJSG_SB_EEEEEEEvNS4_8identityESY_S18_vS19_EENS_8epilogue10collective6detail29Sm90TmaWarpSpecializedAdapterINS1C_15DefaultEpilogueIaSI_SI_NS1B_6thread17LinearCombinationIaLi1EiiLNS1G_9ScaleType4KindE0ELNS_15FloatRoundStyleE2EaEENS1_15EpilogueDefaultEEEEEvvEEEEvNT_6ParamsE,"",@"SHT_CUDA_INFO"
	.sectionflags	@""
	.align	4


	//----- nvinfo : EIATTR_CUDA_API_VERSION
	.align		4
        /*0000*/ 	.byte	0x04, 0x37
        /*0002*/ 	.short	(.L_21 - .L_20)
.L_20:
        /*0004*/ 	.word	0x00000082


	//----- nvinfo : EIATTR_KPARAM_INFO
	.align		4
.L_21:
        /*0008*/ 	.byte	0x04, 0x17
        /*000a*/ 	.short	(.L_23 - .L_22)
.L_22:
        /*000c*/ 	.word	0x00000000
        /*0010*/ 	.short	0x0000
        /*0012*/ 	.short	0x0070
        /*0014*/ 	.byte	0x00, 0xf0, 0x01, 0x10


	//----- nvinfo : EIATTR_SPARSE_MMA_MASK
	.align		4
.L_23:
        /*0018*/ 	.byte	0x03, 0x50
        /*001a*/ 	.short	0x0000


	//----- nvinfo : EIATTR_MAXREG_COUNT
	.align		4
        /*001c*/ 	.byte	0x03, 0x1b
        /*001e*/ 	.short	0x00a8


	//----- nvinfo : EIATTR_NUM_BARRIERS
	.align		4
        /*0020*/ 	.byte	0x02, 0x4c
        /*0022*/ 	.byte	0x01
	.zero		1


	//----- nvinfo : EIATTR_EXTERNS
	.align		4
        /*0024*/ 	.byte	0x04, 0x0f
        /*0026*/ 	.short	(.L_25 - .L_24)


	//   ....[0]....
	.align		4
.L_24:
        /*0028*/ 	.word	index@(__assertfail)


	//----- nvinfo : EIATTR_MERCURY_ISA_VERSION
	.align		4
.L_25:
        /*002c*/ 	.byte	0x03, 0x5f
        /*002e*/ 	.short	0x0101


	//----- nvinfo : EIATTR_INT_WARP_WIDE_INSTR_OFFSETS
	.align		4
        /*0030*/ 	.byte	0x04, 0x31
        /*0032*/ 	.short	(.L_27 - .L_26)


	//   ....[0]....
.L_26:
        /*0034*/ 	.word	0x000003b0


	//   ....[1]....
        /*0038*/ 	.word	0x000003e0


	//   ....[2]....
        /*003c*/ 	.word	0x000004c0


	//----- nvinfo : EIATTR_COOP_GROUP_MASK_REGIDS
	.align		4
.L_27:
        /*0040*/ 	.byte	0x04, 0x29
        /*0042*/ 	.short	(.L_29 - .L_28)


	//   ....[0]....
.L_28:
        /*0044*/ 	.word	0xffffffff


	//   ....[1]....
        /*0048*/ 	.word	0xffffffff


	//   ....[2]....
        /*004c*/ 	.word	0xffffffff


	//   ....[3]....
        /*0050*/ 	.word	0xffffffff


	//   ....[4]....
        /*0054*/ 	.word	0xffffffff


	//----- nvinfo : EIATTR_COOP_GROUP_INSTR_OFFSETS
	.align		4
.L_29:
        /*0058*/ 	.byte	0x04, 0x28
        /*005a*/ 	.short	(.L_31 - .L_30)


	//   ....[0]....
.L_30:
        /*005c*/ 	.word	0x00000060


	//   ....[1]....
        /*0060*/ 	.word	0x00000070


	//   ....[2]....
        /*0064*/ 	.word	0x00000130


	//   ....[3]....
        /*0068*/ 	.word	0x000002c0


	//   ....[4]....
        /*006c*/ 	.word	0x00000f60


	//----- nvinfo : EIATTR_REG_RECONFIG
	.align		4
.L_31:
        /*0070*/ 	.byte	0x01, 0x54
	.zero		2


	//----- nvinfo : EIATTR_SYSCALL_OFFSETS
	.align		4
        /*0074*/ 	.byte	0x04, 0x46
        /*0076*/ 	.short	(.L_33 - .L_32)


	//   ....[0]....
.L_32:
        /*0078*/ 	.word	0x00001120


	//----- nvinfo : EIATTR_MBARRIER_INSTR_OFFSETS
	.align		4
.L_33:
        /*007c*/ 	.byte	0x04, 0x39
        /*007e*/ 	.short	(.L_35 - .L_34)


	//   ....[0]....
.L_34:
        /*0080*/ 	.word	0x00000230
        /*0084*/ 	.word	0x000000ff
        /*0088*/ 	.word	0x00000000
        /*008c*/ 	.short	0x0100
        /*008e*/ 	.byte	0x08
	.zero		1


	//   ....[1]....
        /*0090*/ 	.word	0x00000240
        /*0094*/ 	.word	0x000000ff
        /*0098*/ 	.word	0x00000020
        /*009c*/ 	.short	0x0100
        /*009e*/ 	.byte	0x08
	.zero		1


	//   ....[2]....
        /*00a0*/ 	.word	0x00000250
        /*00a4*/ 	.word	0x000000ff
        /*00a8*/ 	.word	0x00000008
        /*00ac*/ 	.short	0x0100
        /*00ae*/ 	.byte	0x08
	.zero		1


	//   ....[3]....
        /*00b0*/ 	.word	0x00000260
        /*00b4*/ 	.word	0x000000ff
        /*00b8*/ 	.word	0x00000028
        /*00bc*/ 	.short	0x0100
        /*00be*/ 	.byte	0x08
	.zero		1


	//   ....[4]....
        /*00c0*/ 	.word	0x00000270
        /*00c4*/ 	.word	0x000000ff
        /*00c8*/ 	.word	0x00000010
        /*00cc*/ 	.short	0x0100
        /*00ce*/ 	.byte	0x08
	.zero		1


	//   ....[5]....
        /*00d0*/ 	.word	0x00000280
        /*00d4*/ 	.word	0x000000ff
        /*00d8*/ 	.word	0x00000030
        /*00dc*/ 	.short	0x0100
        /*00de*/ 	.byte	0x08
	.zero		1


	//   ....[6]....
        /*00e0*/ 	.word	0x00000290
        /*00e4*/ 	.word	0x000000ff
        /*00e8*/ 	.word	0x00000018
        /*00ec*/ 	.short	0x0100
        /*00ee*/ 	.byte	0x08
	.zero		1


	//   ....[7]....
        /*00f0*/ 	.word	0x000002a0
        /*00f4*/ 	.word	0x000000ff
        /*00f8*/ 	.word	0x00000038
        /*00fc*/ 	.short	0x0100
        /*00fe*/ 	.byte	0x08
	.zero		1


	//   ....[8]....
        /*0100*/ 	.word	0x00000530
        /*0104*/ 	.word	0x000000ff
        /*0108*/ 	.word	0x00000050
        /*010c*/ 	.short	0x0100
        /*010e*/ 	.byte	0x06
	.zero		1


	//   ....[9]....
        /*0110*/ 	.word	0x00000590
        /*0114*/ 	.word	0x000000ff
        /*0118*/ 	.word	0x00000058
        /*011c*/ 	.short	0x0100
        /*011e*/ 	.byte	0x06
	.zero		1


	//   ....[10]....
        /*0120*/ 	.word	0x000011f0
        /*0124*/ 	.word	0x00000003
        /*0128*/ 	.word	0x00000000
        /*012c*/ 	.short	0x010a
        /*012e*/ 	.byte	0x3f
	.zero		1


	//   ....[11]....
        /*0130*/ 	.word	0x00001230
        /*0134*/ 	.word	0x00000003
        /*0138*/ 	.word	0x00000000
        /*013c*/ 	.short	0x010a
        /*013e*/ 	.byte	0x3f
	.zero		1


	//   ....[12]....
        /*0140*/ 	.word	0x00001500
        /*0144*/ 	.word	0x00000005
        /*0148*/ 	.word	0x00000000
        /*014c*/ 	.short	0x010a
        /*014e*/ 	.byte	0x3f
	.zero		1


	//   ....[13]....
        /*0150*/ 	.word	0x00001540
        /*0154*/ 	.word	0x00000005
        /*0158*/ 	.word	0x00000000
        /*015c*/ 	.short	0x010a
        /*015e*/ 	.byte	0x3f
	.zero		1


	//   ....[14]....
        /*0160*/ 	.word	0x000016a0
        /*0164*/ 	.word	0x00000004
        /*0168*/ 	.word	0x00000000
        /*016c*/ 	.short	0x0101
        /*016e*/ 	.byte	0x3f
	.zero		1


	//   ....[15]....
        /*0170*/ 	.word	0x00001860
        /*0174*/ 	.word	0x00000000
        /*0178*/ 	.word	0x00000000
        /*017c*/ 	.short	0x0101
        /*017e*/ 	.byte	0x3f
	.zero		1


	//   ....[16]....
        /*0180*/ 	.word	0x000047b0
        /*0184*/ 	.word	0x0000000c
        /*0188*/ 	.word	0x00000020
        /*018c*/ 	.short	0x010a
        /*018e*/ 	.byte	0x3f
	.zero		1


	//   ....[17]....
        /*0190*/ 	.word	0x00004b70
        /*0194*/ 	.word	0x00000005
        /*0198*/ 	.word	0x00000058
        /*019c*/ 	.short	0x0101
        /*019e*/ 	.byte	0x3f
	.zero		1


	//   ....[18]....
        /*01a0*/ 	.word	0x00005270
        /*01a4*/ 	.word	0x00000007
        /*01a8*/ 	.word	0x00000000
        /*01ac*/ 	.short	0x010a
        /*01ae*/ 	.byte	0x3f
	.zero		1


	//   ....[19]....
        /*01b0*/ 	.word	0x000052f0
        /*01b4*/ 	.word	0x00000006
        /*01b8*/ 	.word	0x00000000
        /*01bc*/ 	.short	0x010a
        /*01be*/ 	.byte	0x3f
	.zero		1


	//   ....[20]....
        /*01c0*/ 	.word	0x00005380
        /*01c4*/ 	.word	0x00000007
        /*01c8*/ 	.word	0x00000000
        /*01cc*/ 	.short	0x010a
        /*01ce*/ 	.byte	0x3f
	.zero		1


	//   ....[21]....
        /*01d0*/ 	.word	0x00005410
        /*01d4*/ 	.word	0x00000005
        /*01d8*/ 	.word	0x00000000
        /*01dc*/ 	.short	0x010a
        /*01de*/ 	.byte	0x3f
	.zero		1


	//   ....[22]....
        /*01e0*/ 	.word	0x00005470
        /*01e4*/ 	.word	0x00000003
        /*01e8*/ 	.word	0x00000000
        /*01ec*/ 	.short	0x010a
        /*01ee*/ 	.byte	0x3f
	.zero		1


	//   ....[23]....
        /*01f0*/ 	.word	0x000054c0
        /*01f4*/ 	.word	0x00000005
        /*01f8*/ 	.word	0x00000000
        /*01fc*/ 	.short	0x010a
        /*01fe*/ 	.byte	0x3f
	.zero		1


	//   ....[24]....
        /*0200*/ 	.word	0x00005590
        /*0204*/ 	.word	0x0000000c
        /*0208*/ 	.word	0x00000020
        /*020c*/ 	.short	0x010a
        /*020e*/ 	.byte	0x3f
	.zero		1


	//   ....[25]....
        /*0210*/ 	.word	0x00005660
        /*0214*/ 	.word	0x00000007
        /*0218*/ 	.word	0x00000000
        /*021c*/ 	.short	0x010a
        /*021e*/ 	.byte	0x3f
	.zero		1


	//   ....[26]....
        /*0220*/ 	.word	0x000056b0
        /*0224*/ 	.word	0x00000006
        /*0228*/ 	.word	0x00000000
        /*022c*/ 	.short	0x010a
        /*022e*/ 	.byte	0x3f
	.zero		1


	//   ....[27]....
        /*0230*/ 	.word	0x00005700
        /*0234*/ 	.word	0x00000007
        /*0238*/ 	.word	0x00000000
        /*023c*/ 	.short	0x010a
        /*023e*/ 	.byte	0x3f
	.zero		1


	//----- nvinfo : EIATTR_NUM_MBARRIERS
	.align		4
.L_35:
        /*0240*/ 	.byte	0x03, 0x38
        /*0242*/ 	.short	0x000a


	//----- nvinfo : EIATTR_EXIT_INSTR_OFFSETS
	.align		4
        /*0244*/ 	.byte	0x04, 0x1c
        /*0246*/ 	.short	(.L_37 - .L_36)


	//   ....[0]....
.L_36:
        /*0248*/ 	.word	0x000005e0


	//   ....[1]....
        /*024c*/ 	.word	0x00000ea0


	//   ....[2]....
        /*0250*/ 	.word	0x00003e20


	//   ....[3]....
        /*0254*/ 	.word	0x00004450


	//   ....[4]....
        /*0258*/ 	.word	0x00005460


	//----- nvinfo : EIATTR_MAX_THREADS
	.align		4
.L_37:
        /*025c*/ 	.byte	0x04, 0x05
        /*025e*/ 	.short	(.L_39 - .L_38)
.L_38:
        /*0260*/ 	.word	0x00000180
        /*0264*/ 	.word	0x00000001
        /*0268*/ 	.word	0x00000001


	//----- nvinfo : EIATTR_CRS_STACK_SIZE
	.align		4
.L_39:
        /*026c*/ 	.byte	0x04, 0x1e
        /*026e*/ 	.short	(.L_41 - .L_40)
.L_40:
        /*0270*/ 	.word	0x00000000


	//----- nvinfo : EIATTR_CBANK_PARAM_SIZE
	.align		4
.L_41:
        /*0274*/ 	.byte	0x03, 0x19
        /*0276*/ 	.short	0x0470


	//----- nvinfo : EIATTR_PARAM_CBANK
	.align		4
        /*0278*/ 	.byte	0x04, 0x0a
        /*027a*/ 	.short	(.L_43 - .L_42)
	.align		4
.L_42:
        /*027c*/ 	.word	index@(.nv.constant0._ZN7cutlass13device_kernelINS_4gemm6kernel13GemmUniversalIN4cute5tupleIJiiiiEEENS1_10collective13CollectiveMmaINS1_34MainloopSm90TmaGmmaWarpSpecializedILi4ENS5_IJNS4_1CILi1EEESB_SB_EEENS1_35KernelTmaWarpSpecializedCooperativeEEENS5_IJNSA_ILi128EEENSA_ILi64EEESG_EEEaNS5_IJlSB_lEEEaSI_NS4_8TiledMMAINS4_8MMA_AtomIJNS4_4SM904GMMA26MMA_64x64x32_S32S8S8_SS_TNEEEENS4_6LayoutINS5_IJNSA_ILi2EEESB_SB_EEENS5_IJSB_NSA_ILi0EEESS_EEEEENS5_IJNS4_10UnderscoreESV_SV_EEEEENS4_13SM90_TMA_LOADENS4_14ComposedLayoutINS4_7SwizzleILi2ELi4ELi3EEENS4_18smem_ptr_flag_bitsILi8EEENSP_INS5_IJNSA_ILi8EEESG_EEENS5_IJSG_SB_EEEEEEEvNS4_8identityESY_S18_vS19_EENS_8epilogue10collective6detail29Sm90TmaWarpSpecializedAdapterINS1C_15DefaultEpilogueIaSI_SI_NS1B_6thread17LinearCombinationIaLi1EiiLNS1G_9ScaleType4KindE0ELNS_15FloatRoundStyleE2EaEENS1_15EpilogueDefaultEEEEEvvEEEEvNT_6ParamsE)
        /*0280*/ 	.short	0x0210
        /*0282*/ 	.short	0x0470


	//----- nvinfo : EIATTR_SW_WAR
	.align		4
.L_43:
        /*0284*/ 	.byte	0x04, 0x36
        /*0286*/ 	.short	(.L_45 - .L_44)
.L_44:
        /*0288*/ 	.word	0x00000008
.L_45:


//--------------------- .nv.callgraph             --------------------------
	.section	.nv.callgraph,"",@"SHT_CUDA_CALLGRAPH"
	.align	4
	.sectionentsize	8
	.align		4
        /*0000*/ 	.word	0x00000000
	.align		4
        /*0004*/ 	.word	0xffffffff
	.align		4
        /*0008*/ 	.word	index@(_ZN7cutlass13device_kernelINS_4gemm6kernel13GemmUniversalIN4cute5tupleIJiiiiEEENS1_10collective13CollectiveMmaINS1_34MainloopSm90TmaGmmaWarpSpecializedILi4ENS5_IJNS4_1CILi1EEESB_SB_EEENS1_35KernelTmaWarpSpecializedCooperativeEEENS5_IJNSA_ILi128EEENSA_ILi64EEESG_EEEaNS5_IJlSB_lEEEaSI_NS4_8TiledMMAINS4_8MMA_AtomIJNS4_4SM904GMMA26MMA_64x64x32_S32S8S8_SS_TNEEEENS4_6LayoutINS5_IJNSA_ILi2EEESB_SB_EEENS5_IJSB_NSA_ILi0EEESS_EEEEENS5_IJNS4_10UnderscoreESV_SV_EEEEENS4_13SM90_TMA_LOADENS4_14ComposedLayoutINS4_7SwizzleILi2ELi4ELi3EEENS4_18smem_ptr_flag_bitsILi8EEENSP_INS5_IJNSA_ILi8EEESG_EEENS5_IJSG_SB_EEEEEEEvNS4_8identityESY_S18_vS19_EENS_8epilogue10collective6detail29Sm90TmaWarpSpecializedAdapterINS1C_15DefaultEpilogueIaSI_SI_NS1B_6thread17LinearCombinationIaLi1EiiLNS1G_9ScaleType4KindE0ELNS_15FloatRoundStyleE2EaEENS1_15EpilogueDefaultEEEEEvvEEEEvNT_6ParamsE)
	.align		4
        /*000c*/ 	.word	index@(__assertfail)
	.align		4
        /*0010*/ 	.word	0x00000000
	.align		4
        /*0014*/ 	.word	0xfffffffe
	.align		4
        /*0018*/ 	.word	0x00000000
	.align		4
        /*001c*/ 	.word	0xfffffffd
	.align		4
        /*0020*/ 	.word	0x00000000
	.align		4
        /*0024*/ 	.word	0xfffffffc


//--------------------- .nv.constant4             --------------------------
	.section	.nv.constant4,"a",@progbits
	.align	8
	.align		8
.nv.constant4:
        /*0000*/ 	.dword	__assertfail
	.align		8
        /*0008*/ 	.dword	__unnamed_1
	.align		8
        /*0010*/ 	.dword	_ZN40_INTERNAL_1a373ffa_4_k_cu_bc43e329_281574cuda3std3__45__cpo5beginE
	.align		8
        /*0018*/ 	.dword	_ZN40_INTERNAL_1a373ffa_4_k_cu_bc43e329_281574cuda3std3__45__cpo3endE
	.align		8
        /*0020*/ 	.dword	_ZN40_INTERNAL_1a373ffa_4_k_cu_bc43e329_281574cuda3std3__45__cpo6cbeginE
	.align		8
        /*0028*/ 	.dword	_ZN40_INTERNAL_1a373ffa_4_k_cu_bc43e329_281574cuda3std3__45__cpo4cendE
	.align		8
        /*0030*/ 	.dword	_ZN40_INTERNAL_1a373ffa_4_k_cu_bc43e329_281574cuda3std3__442_GLOBAL__N__1a373ffa_4_k_cu_bc43e329_281576ignoreE
	.align		8
        /*0038*/ 	.dword	_ZN40_INTERNAL_1a373ffa_4_k_cu_bc43e329_281574cuda3std3__419piecewise_constructE
	.align		8
        /*0040*/ 	.dword	_ZN40_INTERNAL_1a373ffa_4_k_cu_bc43e329_281574cuda3std3__48in_placeE
	.align		8
        /*0048*/ 	.dword	_ZN40_INTERNAL_1a373ffa_4_k_cu_bc43e329_281574cuda3std6ranges3__45__cpo4swapE
	.align		8
        /*0050*/ 	.dword	_ZN40_INTERNAL_1a373ffa_4_k_cu_bc43e329_281574cuda3std6ranges3__45__cpo9iter_moveE
	.align		8
        /*0058*/ 	.dword	_ZN40_INTERNAL_1a373ffa_4_k_cu_bc43e329_281574cute7productE
	.align		8
        /*0060*/ 	.dword	_ZN40_INTERNAL_1a373ffa_4_k_cu_bc43e329_281574cute1_E
	.align		8
        /*0068*/ 	.dword	$str$22
	.align		8
        /*0070*/ 	.dword	$str$23


//--------------------- .text._ZN7cutlass13device_kernelINS_4gemm6kernel13GemmUniversalIN4cute5tupleIJiiiiEEENS1_10collective13CollectiveMmaINS1_34MainloopSm90TmaGmmaWarpSpecializedILi4ENS5_IJNS4_1CILi1EEESB_SB_EEENS1_35KernelTmaWarpSpecializedCooperativeEEENS5_IJNSA_ILi128EEENSA_ILi64EEESG_EEEaNS5_IJlSB_lEEEaSI_NS4_8TiledMMAINS4_8MMA_AtomIJNS4_4SM904GMMA26MMA_64x64x32_S32S8S8_SS_TNEEEENS4_6LayoutINS5_IJNSA_ILi2EEESB_SB_EEENS5_IJSB_NSA_ILi0EEESS_EEEEENS5_IJNS4_10UnderscoreESV_SV_EEEEENS4_13SM90_TMA_LOADENS4_14ComposedLayoutINS4_7SwizzleILi2ELi4ELi3EEENS4_18smem_ptr_flag_bitsILi8EEENSP_INS5_IJNSA_ILi8EEESG_EEENS5_IJSG_SB_EEEEEEEvNS4_8identityESY_S18_vS19_EENS_8epilogue10collective6detail29Sm90TmaWarpSpecializedAdapterINS1C_15DefaultEpilogueIaSI_SI_NS1B_6thread17LinearCombinationIaLi1EiiLNS1G_9ScaleType4KindE0ELNS_15FloatRoundStyleE2EaEENS1_15EpilogueDefaultEEEEEvvEEEEvNT_6ParamsE --------------------------
	.section	.text._ZN7cutlass13device_kernelINS_4gemm6kernel13GemmUniversalIN4cute5tupleIJiiiiEEENS1_10collective13CollectiveMmaINS1_34MainloopSm90TmaGmmaWarpSpecializedILi4ENS5_IJNS4_1CILi1EEESB_SB_EEENS1_35KernelTmaWarpSpecializedCooperativeEEENS5_IJNSA_ILi128EEENSA_ILi64EEESG_EEEaNS5_IJlSB_lEEEaSI_NS4_8TiledMMAINS4_8MMA_AtomIJNS4_4SM904GMMA26MMA_64x64x32_S32S8S8_SS_TNEEEENS4_6LayoutINS5_IJNSA_ILi2EEESB_SB_EEENS5_IJSB_NSA_ILi0EEESS_EEEEENS5_IJNS4_10UnderscoreESV_SV_EEEEENS4_13SM90_TMA_LOADENS4_14ComposedLayoutINS4_7SwizzleILi2ELi4ELi3EEENS4_18smem_ptr_flag_bitsILi8EEENSP_INS5_IJNSA_ILi8EEESG_EEENS5_IJSG_SB_EEEEEEEvNS4_8identityESY_S18_vS19_EENS_8epilogue10collective6detail29Sm90TmaWarpSpecializedAdapterINS1C_15DefaultEpilogueIaSI_SI_NS1B_6thread17LinearCombinationIaLi1EiiLNS1G_9ScaleType4KindE0ELNS_15FloatRoundStyleE2EaEENS1_15EpilogueDefaultEEEEEvvEEEEvNT_6ParamsE,"ax",@progbits
	.align	128
.text._ZN7cutlass13device_kernelINS_4gemm6kernel13GemmUniversalIN4cute5tupleIJiiiiEEENS1_10collective13CollectiveMmaINS1_34MainloopSm90TmaGmmaWarpSpecializedILi4ENS5_IJNS4_1CILi1EEESB_SB_EEENS1_35KernelTmaWarpSpecializedCooperativeEEENS5_IJNSA_ILi128EEENSA_ILi64EEESG_EEEaNS5_IJlSB_lEEEaSI_NS4_8TiledMMAINS4_8MMA_AtomIJNS4_4SM904GMMA26MMA_64x64x32_S32S8S8_SS_TNEEEENS4_6LayoutINS5_IJNSA_ILi2EEESB_SB_EEENS5_IJSB_NSA_ILi0EEESS_EEEEENS5_IJNS4_10UnderscoreESV_SV_EEEEENS4_13SM90_TMA_LOADENS4_14ComposedLayoutINS4_7SwizzleILi2ELi4ELi3EEENS4_18smem_ptr_flag_bitsILi8EEENSP_INS5_IJNSA_ILi8EEESG_EEENS5_IJSG_SB_EEEEEEEvNS4_8identityESY_S18_vS19_EENS_8epilogue10collective6detail29Sm90TmaWarpSpecializedAdapterINS1C_15DefaultEpilogueIaSI_SI_NS1B_6thread17LinearCombinationIaLi1EiiLNS1G_9ScaleType4KindE0ELNS_15FloatRoundStyleE2EaEENS1_15EpilogueDefaultEEEEEvvEEEEvNT_6ParamsE:
        .type           _ZN7cutlass13device_kernelINS_4gemm6kernel13GemmUniversalIN4cute5tupleIJiiiiEEENS1_10collective13CollectiveMmaINS1_34MainloopSm90TmaGmmaWarpSpecializedILi4ENS5_IJNS4_1CILi1EEESB_SB_EEENS1_35KernelTmaWarpSpecializedCooperativeEEENS5_IJNSA_ILi128EEENSA_ILi64EEESG_EEEaNS5_IJlSB_lEEEaSI_NS4_8TiledMMAINS4_8MMA_AtomIJNS4_4SM904GMMA26MMA_64x64x32_S32S8S8_SS_TNEEEENS4_6LayoutINS5_IJNSA_ILi2EEESB_SB_EEENS5_IJSB_NSA_ILi0EEESS_EEEEENS5_IJNS4_10UnderscoreESV_SV_EEEEENS4_13SM90_TMA_LOADENS4_14ComposedLayoutINS4_7SwizzleILi2ELi4ELi3EEENS4_18smem_ptr_flag_bitsILi8EEENSP_INS5_IJNSA_ILi8EEESG_EEENS5_IJSG_SB_EEEEEEEvNS4_8identityESY_S18_vS19_EENS_8epilogue10collective6detail29Sm90TmaWarpSpecializedAdapterINS1C_15DefaultEpilogueIaSI_SI_NS1B_6thread17LinearCombinationIaLi1EiiLNS1G_9ScaleType4KindE0ELNS_15FloatRoundStyleE2EaEENS1_15EpilogueDefaultEEEEEvvEEEEvNT_6ParamsE,@function
        .size           _ZN7cutlass13device_kernelINS_4gemm6kernel13GemmUniversalIN4cute5tupleIJiiiiEEENS1_10collective13CollectiveMmaINS1_34MainloopSm90TmaGmmaWarpSpecializedILi4ENS5_IJNS4_1CILi1EEESB_SB_EEENS1_35KernelTmaWarpSpecializedCooperativeEEENS5_IJNSA_ILi128EEENSA_ILi64EEESG_EEEaNS5_IJlSB_lEEEaSI_NS4_8TiledMMAINS4_8MMA_AtomIJNS4_4SM904GMMA26MMA_64x64x32_S32S8S8_SS_TNEEEENS4_6LayoutINS5_IJNSA_ILi2EEESB_SB_EEENS5_IJSB_NSA_ILi0EEESS_EEEEENS5_IJNS4_10UnderscoreESV_SV_EEEEENS4_13SM90_TMA_LOADENS4_14ComposedLayoutINS4_7SwizzleILi2ELi4ELi3EEENS4_18smem_ptr_flag_bitsILi8EEENSP_INS5_IJNSA_ILi8EEESG_EEENS5_IJSG_SB_EEEEEEEvNS4_8identityESY_S18_vS19_EENS_8epilogue10collective6detail29Sm90TmaWarpSpecializedAdapterINS1C_15DefaultEpilogueIaSI_SI_NS1B_6thread17LinearCombinationIaLi1EiiLNS1G_9ScaleType4KindE0ELNS_15FloatRoundStyleE2EaEENS1_15EpilogueDefaultEEEEEvvEEEEvNT_6ParamsE,(.L_x_134 - _ZN7cutlass13device_kernelINS_4gemm6kernel13GemmUniversalIN4cute5tupleIJiiiiEEENS1_10collective13CollectiveMmaINS1_34MainloopSm90TmaGmmaWarpSpecializedILi4ENS5_IJNS4_1CILi1EEESB_SB_EEENS1_35KernelTmaWarpSpecializedCooperativeEEENS5_IJNSA_ILi128EEENSA_ILi64EEESG_EEEaNS5_IJlSB_lEEEaSI_NS4_8TiledMMAINS4_8MMA_AtomIJNS4_4SM904GMMA26MMA_64x64x32_S32S8S8_SS_TNEEEENS4_6LayoutINS5_IJNSA_ILi2EEESB_SB_EEENS5_IJSB_NSA_ILi0EEESS_EEEEENS5_IJNS4_10UnderscoreESV_SV_EEEEENS4_13SM90_TMA_LOADENS4_14ComposedLayoutINS4_7SwizzleILi2ELi4ELi3EEENS4_18smem_ptr_flag_bitsILi8EEENSP_INS5_IJNSA_ILi8EEESG_EEENS5_IJSG_SB_EEEEEEEvNS4_8identityESY_S18_vS19_EENS_8epilogue10collective6detail29Sm90TmaWarpSpecializedAdapterINS1C_15DefaultEpilogueIaSI_SI_NS1B_6thread17LinearCombinationIaLi1EiiLNS1G_9ScaleType4KindE0ELNS_15FloatRoundStyleE2EaEENS1_15EpilogueDefaultEEEEEvvEEEEvNT_6ParamsE)
        .other          _ZN7cutlass13device_kernelINS_4gemm6kernel13GemmUniversalIN4cute5tupleIJiiiiEEENS1_10collective13CollectiveMmaINS1_34MainloopSm90TmaGmmaWarpSpecializedILi4ENS5_IJNS4_1CILi1EEESB_SB_EEENS1_35KernelTmaWarpSpecializedCooperativeEEENS5_IJNSA_ILi128EEENSA_ILi64EEESG_EEEaNS5_IJlSB_lEEEaSI_NS4_8TiledMMAINS4_8MMA_AtomIJNS4_4SM904GMMA26MMA_64x64x32_S32S8S8_SS_TNEEEENS4_6LayoutINS5_IJNSA_ILi2EEESB_SB_EEENS5_IJSB_NSA_ILi0EEESS_EEEEENS5_IJNS4_10UnderscoreESV_SV_EEEEENS4_13SM90_TMA_LOADENS4_14ComposedLayoutINS4_7SwizzleILi2ELi4ELi3EEENS4_18smem_ptr_flag_bitsILi8EEENSP_INS5_IJNSA_ILi8EEESG_EEENS5_IJSG_SB_EEEEEEEvNS4_8identityESY_S18_vS19_EENS_8epilogue10collective6detail29Sm90TmaWarpSpecializedAdapterINS1C_15DefaultEpilogueIaSI_SI_NS1B_6thread17LinearCombinationIaLi1EiiLNS1G_9ScaleType4KindE0ELNS_15FloatRoundStyleE2EaEENS1_15EpilogueDefaultEEEEEvvEEEEvNT_6ParamsE,@"STO_CUDA_ENTRY STV_DEFAULT"
_ZN7cutlass13device_kernelINS_4gemm6kernel13GemmUniversalIN4cute5tupleIJiiiiEEENS1_10collective13CollectiveMmaINS1_34MainloopSm90TmaGmmaWarpSpecializedILi4ENS5_IJNS4_1CILi1EEESB_SB_EEENS1_35KernelTmaWarpSpecializedCooperativeEEENS5_IJNSA_ILi128EEENSA_ILi64EEESG_EEEaNS5_IJlSB_lEEEaSI_NS4_8TiledMMAINS4_8MMA_AtomIJNS4_4SM904GMMA26MMA_64x64x32_S32S8S8_SS_TNEEEENS4_6LayoutINS5_IJNSA_ILi2EEESB_SB_EEENS5_IJSB_NSA_ILi0EEESS_EEEEENS5_IJNS4_10UnderscoreESV_SV_EEEEENS4_13SM90_TMA_LOADENS4_14ComposedLayoutINS4_7SwizzleILi2ELi4ELi3EEENS4_18smem_ptr_flag_bitsILi8EEENSP_INS5_IJNSA_ILi8EEESG_EEENS5_IJSG_SB_EEEEEEEvNS4_8identityESY_S18_vS19_EENS_8epilogue10collective6detail29Sm90TmaWarpSpecializedAdapterINS1C_15DefaultEpilogueIaSI_SI_NS1B_6thread17LinearCombinationIaLi1EiiLNS1G_9ScaleType4KindE0ELNS_15FloatRoundStyleE2EaEENS1_15EpilogueDefaultEEEEEvvEEEEvNT_6ParamsE:
[----:B------:R-:W0:Y:S01]  /*0000*/  LDC R1, c[0x0][0x28] ;  /* 0x00000a00ff017b82 */ /* 0x000e220000000800 */
[----:B------:R-:W1:Y:S01]  /*0010*/  S2R R18, SR_TID.X ;  /* 0x0000000000127919 */ /* 0x000e620000002100 */
[----:B------:R-:W-:Y:S01]  /*0020*/  ELECT P0, URZ, PT ;  /* 0x00000000003f782f */ /* 0x000fe20003800000 */
[----:B------:R-:W-:Y:S01]  /*0030*/  BSSY B0, `(.L_x_0) ;  /* 0x000000f000007945 */ /* 0x000fe20003800000 */
[--C-:B-1----:R-:W-:Y:S02]  /*0040*/  SHF.R.U32.HI R0, RZ, 0x5, R18.reuse ;  /* 0x00000005ff007819 */ /* 0x102fe40000011612 */
[----:B------:R-:W-:-:S03]  /*0050*/  SHF.R.U32.HI R2, RZ, 0x7, R18 ;  /* 0x00000007ff027819 */ /* 0x000fc60000011612 */
[----:B------:R-:W1:Y:S04]  /*0060*/  SHFL.IDX PT, R5, R0, RZ, 0x1f ;  /* 0x00001fff00057589 */ /* 0x000e6800000e0000 */
[----:B------:R2:W3:Y:S01]  /*0070*/  SHFL.IDX PT, R8, R2, RZ, 0x1f ;  /* 0x00001fff02087589 */ /* 0x0004e200000e0000 */
[----:B-1----:R-:W-:-:S13]  /*0080*/  ISETP.NE.OR P0, PT, R5, RZ, !P0 ;  /* 0x000000ff0500720c */ /* 0x002fda0004705670 */
[----:B0-23--:R-:W-:Y:S05]  /*0090*/  @P0 BRA `(.L_x_1) ;  /* 0x0000000000200947 */ /* 0x00dfea0003800000 */
[----:B------:R-:W-:Y:S02]  /*00a0*/  ULDC.64 UR4, c[0x0][0x198] ;  /* 0x0000660000047ab9 */ /* 0x000fe40000000a00 */
[----:B------:R-:W-:Y:S02]  /*00b0*/  UIADD3 UR6, UP0, UR4, 0xf0, URZ ;  /* 0x000000f004067890 */ /* 0x000fe4000ff1e03f */
[----:B------:R-:W-:Y:S02]  /*00c0*/  UIADD3 UR4, UP1, UR4, 0x1f0, URZ ;  /* 0x000001f004047890 */ /* 0x000fe4000ff3e03f */
[----:B------:R-:W-:Y:S02]  /*00d0*/  UIADD3.X UR7, URZ, UR5, URZ, UP0, !UPT ;  /* 0x000000053f077290 */ /* 0x000fe400087fe43f */
[----:B------:R-:W-:-:S07]  /*00e0*/  UIADD3.X UR5, URZ, UR5, URZ, UP1, !UPT ;  /* 0x000000053f057290 */ /* 0x000fce0008ffe43f */
[----:B------:R0:W-:Y:S02]  /*00f0*/  UTMACCTL.PF [UR6] ;  /* 0x00000000060079b9 */ /* 0x0001e40008040000 */
[----:B------:R0:W-:Y:S02]  /*0100*/  UTMACCTL.PF [UR4] ;  /* 0x00000000040079b9 */ /* 0x0001e40008040000 */
[----:B0-----:R-:W-:Y:S01]  /*0110*/  NOP ;  /* 0x0000000000007918 */ /* 0x001fe20000000000 */
.L_x_1:
[----:B------:R-:W-:Y:S05]  /*0120*/  BSYNC B0 ;  /* 0x0000000000007941 */ /* 0x000fea0003800000 */
.L_x_0:
[----:B------:R-:W0:Y:S02]  /*0130*/  SHFL.IDX PT, R2, R0, RZ, 0x1f ;  /* 0x00001fff00027589 */ /* 0x000e2400000e0000 */
[----:B0-----:R-:W-:-:S13]  /*0140*/  ISETP.NE.AND P0, PT, R2, RZ, PT ;  /* 0x000000ff0200720c */ /* 0x001fda0003f05270 */
[----:B------:R-:W-:Y:S05]  /*0150*/  @P0 BRA `(.L_x_2) ;  /* 0x0000000000580947 */ /* 0x000fea0003800000 */
[----:B------:R-:W0:Y:S01]  /*0160*/  S2UR UR8, SR_CgaCtaId ;  /* 0x00000000000879c3 */ /* 0x000e220000008800 */
[----:B------:R-:W-:Y:S01]  /*0170*/  UMOV UR4, 0x400 ;  /* 0x0000040000047882 */ /* 0x000fe20000000000 */
[----:B------:R-:W-:Y:S01]  /*0180*/  UMOV UR5, 0x1 ;  /* 0x0000000100057882 */ /* 0x000fe20000000000 */
[----:B------:R-:W-:Y:S01]  /*0190*/  UMOV UR6, 0x100 ;  /* 0x0000010000067882 */ /* 0x000fe20000000000 */
[----:B------:R-:W-:Y:S01]  /*01a0*/  ELECT P0, URZ, PT ;  /* 0x00000000003f782f */ /* 0x000fe20003800000 */
[----:B------:R-:W-:-:S04]  /*01b0*/  UIADD3 UR6, -UR6, 0x100000, URZ ;  /* 0x0010000006067890 */ /* 0x000fc8000fffe13f */
[----:B------:R-:W-:Y:S02]  /*01c0*/  USHF.L.U32 UR7, UR6, 0xb, URZ ;  /* 0x0000000b06077899 */ /* 0x000fe4000800063f */
[----:B------:R-:W-:Y:S02]  /*01d0*/  USHF.L.U32 UR6, UR6, 0x1, URZ ;  /* 0x0000000106067899 */ /* 0x000fe4000800063f */
[----:B0-----:R-:W-:Y:S02]  /*01e0*/  ULEA UR8, UR8, UR4, 0x18 ;  /* 0x0000000408087291 */ /* 0x001fe4000f8ec03f */
[----:B------:R-:W-:-:S04]  /*01f0*/  UIADD3 UR4, -UR5, 0x100000, URZ ;  /* 0x0010000005047890 */ /* 0x000fc8000fffe13f */
[----:B------:R-:W-:Y:S02]  /*0200*/  USHF.L.U32 UR5, UR4, 0xb, URZ ;  /* 0x0000000b04057899 */ /* 0x000fe4000800063f */
[----:B------:R-:W-:Y:S01]  /*0210*/  USHF.L.U32 UR4, UR4, 0x1, URZ ;  /* 0x0000000104047899 */ /* 0x000fe2000800063f */
[----:B------:R-:W0:Y:S11]  /*0220*/  FENCE.VIEW.ASYNC.S ;  /* 0x00000000000073c6 */ /* 0x000e360000000000 */
[----:B0-----:R0:W1:Y:S01]  /*0230*/  SYNCS.EXCH.64 URZ, [UR8], UR4 ;  /* 0x00000004083f75b2 */ /* 0x0010620008000100 */
[----:B------:R0:W2:Y:S01]  /*0240*/  SYNCS.EXCH.64 URZ, [UR8+0x20], UR6 ;  /* 0x00002006083f75b2 */ /* 0x0000a20008000100 */
[----:B------:R0:W3:Y:S01]  /*0250*/  SYNCS.EXCH.64 URZ, [UR8+0x8], UR4 ;  /* 0x00000804083f75b2 */ /* 0x0000e20008000100 */
[----:B------:R0:W4:Y:S01]  /*0260*/  SYNCS.EXCH.64 URZ, [UR8+0x28], UR6 ;  /* 0x00002806083f75b2 */ /* 0x0001220008000100 */
[----:B------:R0:W0:Y:S01]  /*0270*/  SYNCS.EXCH.64 URZ, [UR8+0x10], UR4 ;  /* 0x00001004083f75b2 */ /* 0x0000220008000100 */
[----:B------:R0:W0:Y:S01]  /*0280*/  SYNCS.EXCH.64 URZ, [UR8+0x30], UR6 ;  /* 0x00003006083f75b2 */ /* 0x0000220008000100 */
[----:B------:R0:W0:Y:S01]  /*0290*/  SYNCS.EXCH.64 URZ, [UR8+0x18], UR4 ;  /* 0x00001804083f75b2 */ /* 0x0000220008000100 */
[----:B------:R0:W0:Y:S01]  /*02a0*/  SYNCS.EXCH.64 URZ, [UR8+0x38], UR6 ;  /* 0x00003806083f75b2 */ /* 0x0000220008000100 */
[----:B------:R-:W-:Y:S01]  /*02b0*/  NOP ;  /* 0x0000000000007918 */ /* 0x000fe20000000000 */
.L_x_2:
[----:B------:R-:W5:Y:S01]  /*02c0*/  SHFL.IDX PT, R0, R0, RZ, 0x1f ;  /* 0x00001fff00007589 */ /* 0x000f6200000e0000 */
[----:B------:R-:W-:Y:S01]  /*02d0*/  ELECT P0, URZ, PT ;  /* 0x00000000003f782f */ /* 0x000fe20003800000 */
[----:B------:R-:W1:Y:S01]  /*02e0*/  LDC R2, c[0x0][0x65c] ;  /* 0x00019700ff027b82 */ /* 0x000e620000000800 */
[----:B------:R-:W-:Y:S01]  /*02f0*/  SHF.R.S32.HI R6, RZ, 0x1f, R5 ;  /* 0x0000001fff067819 */ /* 0x000fe20000011405 */
[----:B------:R-:W2:Y:S01]  /*0300*/  S2R R3, SR_CTAID.Y ;  /* 0x0000000000037919 */ /* 0x000ea20000002600 */
[----:B0-----:R-:W-:Y:S01]  /*0310*/  UMOV UR4, 0x20 ;  /* 0x0000002000047882 */ /* 0x001fe20000000000 */
[----:B------:R-:W-:Y:S01]  /*0320*/  ISETP.NE.AND P2, PT, R8, RZ, PT ;  /* 0x000000ff0800720c */ /* 0x000fe20003f45270 */
[----:B------:R-:W-:Y:S01]  /*0330*/  NOP ;  /* 0x0000000000007918 */ /* 0x000fe20000000000 */
[----:B------:R-:W0:Y:S01]  /*0340*/  S2R R4, SR_CTAID.X ;  /* 0x0000000000047919 */ /* 0x000e220000002500 */
[----:B------:R-:W-:Y:S01]  /*0350*/  LEA.HI R6, R6, R5, RZ, 0x2 ;  /* 0x0000000506067211 */ /* 0x000fe200078f10ff */
[----:B------:R-:W-:Y:S01]  /*0360*/  NOP ;  /* 0x0000000000007918 */ /* 0x000fe20000000000 */
[----:B-----5:R-:W-:-:S02]  /*0370*/  ISETP.NE.OR P0, PT, R0, RZ, !P0 ;  /* 0x000000ff0000720c */ /* 0x020fc40004705670 */
[----:B-1----:R-:W-:-:S04]  /*0380*/  ISETP.NE.AND P3, PT, R2, 0x1, PT ;  /* 0x000000010200780c */ /* 0x002fc80003f65270 */
[----:B------:R-:W-:Y:S02]  /*0390*/  P2R R0, PR, RZ, 0x8 ;  /* 0x00000008ff007803 */ /* 0x000fe40000000000 */
[----:B------:R-:W-:-:S05]  /*03a0*/  LOP3.LUT R0, R6, 0xfffffffc, RZ, 0xc0, !PT ;  /* 0xfffffffc06007812 */ /* 0x000fca00078ec0ff */
[----:B------:R-:W-:Y:S01]  /*03b0*/  VOTEU.ALL UP0, P0 ;  /* 0x00000000003f7886 */ /* 0x000fe20000000000 */
[----:B------:R-:W-:Y:S01]  /*03c0*/  IMAD.IADD R0, R5, 0x1, -R0 ;  /* 0x0000000105007824 */ /* 0x000fe200078e0a00 */
[----:B------:R-:W0:Y:S01]  /*03d0*/  @P3 LDC R17, c[0x0][0x10] ;  /* 0x00000400ff113b82 */ /* 0x000e220000000800 */
[----:B------:R-:W-:Y:S01]  /*03e0*/  VOTEU.ALL UP1, P0 ;  /* 0x00000000003f7886 */ /* 0x000fe20000020000 */
[----:B--2---:R-:W-:Y:S01]  /*03f0*/  @P3 IMAD.MOV.U32 R6, RZ, RZ, R3 ;  /* 0x000000ffff063224 */ /* 0x004fe200078e0003 */
[----:B------:R-:W-:Y:S01]  /*0400*/  @!UP0 UMOV UR6, 0x400 ;  /* 0x0000040000068882 */ /* 0x000fe20000000000 */
[----:B------:R-:W-:-:S04]  /*0410*/  @!UP0 UIADD3 UR4, -UR4, 0x100000, URZ ;  /* 0x0010000004048890 */ /* 0x000fc8000fffe13f */
[----:B------:R-:W-:Y:S02]  /*0420*/  @!UP0 USHF.L.U32 UR5, UR4, 0xb, URZ ;  /* 0x0000000b04058899 */ /* 0x000fe4000800063f */
[----:B------:R-:W-:Y:S01]  /*0430*/  @!UP0 USHF.L.U32 UR4, UR4, 0x1, URZ ;  /* 0x0000000104048899 */ /* 0x000fe2000800063f */
[----:B------:R-:W-:Y:S02]  /*0440*/  @P3 IMAD.MOV.U32 R7, RZ, RZ, RZ ;  /* 0x000000ffff073224 */ /* 0x000fe400078e00ff */
[----:B------:R-:W-:Y:S01]  /*0450*/  IMAD.MOV.U32 R5, RZ, RZ, RZ ;  /* 0x000000ffff057224 */ /* 0x000fe200078e00ff */
[----:B------:R-:W1:Y:S01]  /*0460*/  @!UP0 S2UR UR7, SR_CgaCtaId ;  /* 0x00000000000789c3 */ /* 0x000e620000008800 */
[----:B------:R-:W-:-:S07]  /*0470*/  @P3 IMAD.MOV.U32 R11, RZ, RZ, RZ ;  /* 0x000000ffff0b3224 */ /* 0x000fce00078e00ff */
[----:B------:R-:W2:Y:S01]  /*0480*/  @!P3 LDC R9, c[0x0][0xc] ;  /* 0x00000300ff09bb82 */ /* 0x000ea20000000800 */
[----:B0-----:R-:W-:-:S04]  /*0490*/  @P3 IMAD.WIDE.U32 R16, R4, R17, R6 ;  /* 0x0000001104103225 */ /* 0x001fc800078e0006 */
[----:B------:R-:W-:Y:S01]  /*04a0*/  @P3 IMAD.IADD R17, R17, 0x1, R11 ;  /* 0x0000000111113824 */ /* 0x000fe200078e020b */
[----:B-1----:R-:W-:Y:S01]  /*04b0*/  @!UP0 ULEA UR6, UR7, UR6, 0x18 ;  /* 0x0000000607068291 */ /* 0x002fe2000f8ec03f */
[----:B------:R-:W-:Y:S01]  /*04c0*/  VOTEU.ALL UP0, P0 ;  /* 0x00000000003f7886 */ /* 0x000fe20000000000 */
[----:B------:R-:W-:-:S04]  /*04d0*/  ISETP.NE.AND P0, PT, R0, 0x3, PT ;  /* 0x000000030000780c */ /* 0x000fc80003f05270 */
[----:B------:R-:W-:Y:S01]  /*04e0*/  ISETP.EQ.OR P0, PT, R0, RZ, !P0 ;  /* 0x000000ff0000720c */ /* 0x000fe20004702670 */
[----:B--2---:R-:W-:-:S03]  /*04f0*/  @!P3 IMAD.WIDE.U32 R6, R9, R3, R4 ;  /* 0x000000030906b225 */ /* 0x004fc600078e0004 */
[C---:B------:R-:W-:Y:S01]  /*0500*/  ISETP.EQ.AND P0, PT, R8.reuse, RZ, P0 ;  /* 0x000000ff0800720c */ /* 0x040fe20000702270 */
[----:B------:R-:W-:Y:S01]  /*0510*/  VIADD R8, R8, 0xffffffff ;  /* 0xffffffff08087836 */ /* 0x000fe20000000000 */
[----:B------:R-:W0:Y:S02]  /*0520*/  FENCE.VIEW.ASYNC.S ;  /* 0x00000000000073c6 */ /* 0x000e240000000000 */
[----:B0-----:R0:W3:Y:S01]  /*0530*/  @!UP0 SYNCS.EXCH.64 URZ, [UR6+0x50], UR4 ;  /* 0x00005004063f85b2 */ /* 0x0010e20008000100 */
[----:B------:R-:W-:Y:S01]  /*0540*/  @!P3 IMAD.MOV.U32 R16, RZ, RZ, R6 ;  /* 0x000000ffff10b224 */ /* 0x000fe200078e0006 */
[----:B------:R-:W-:Y:S01]  /*0550*/  SEL R19, RZ, 0x1, !P0 ;  /* 0x00000001ff137807 */ /* 0x000fe20004000000 */
[----:B------:R-:W-:Y:S01]  /*0560*/  @!P3 IMAD.MOV.U32 R17, RZ, RZ, R7 ;  /* 0x000000ffff11b224 */ /* 0x000fe200078e0007 */
[----:B------:R-:W-:-:S04]  /*0570*/  ISETP.GE.U32.AND P1, PT, R8, 0x2, PT ;  /* 0x000000020800780c */ /* 0x000fc80003f26070 */
[----:B------:R-:W-:Y:S01]  /*0580*/  SEL R19, R19, 0x2, P1 ;  /* 0x0000000213137807 */ /* 0x000fe20000800000 */
[----:B------:R0:W3:Y:S01]  /*0590*/  @!UP1 SYNCS.EXCH.64 URZ, [UR6+0x58], UR4 ;  /* 0x00005804063f95b2 */ /* 0x0000e20008000100 */
[----:B------:R-:W-:Y:S01]  /*05a0*/  NOP ;  /* 0x0000000000007918 */ /* 0x000fe20000000000 */
[----:B---34-:R-:W-:Y:S06]  /*05b0*/  BAR.SYNC.DEFER_BLOCKING 0x0 ;  /* 0x0000000000007b1d */ /* 0x018fec0000010000 */
[----:B------:R-:W-:Y:S05]  /*05c0*/  @!P2 BRA `(.L_x_3) ;  /* 0x000000380018a947 */ /* 0x000fea0003800000 */
[----:B------:R-:W-:-:S13]  /*05d0*/  ISETP.GT.U32.AND P0, PT, R8, 0x1, PT ;  /* 0x000000010800780c */ /* 0x000fda0003f04070 */
[----:B0-----:R-:W-:Y:S05]  /*05e0*/  @P0 EXIT ;  /* 0x000000000000094d */ /* 0x001fea0003800000 */
[----:B------:R-:W-:Y:S01]  /*05f0*/  ULDC.64 UR4, c[0x0][0x650] ;  /* 0x0001940000047ab9 */ /* 0x000fe20000000a00 */
[----:B------:R-:W-:Y:S01]  /*0600*/  PRMT R0, RZ, 0x7610, R0 ;  /* 0x00007610ff007816 */ /* 0x000fe20000000000 */
[----:B------:R-:W-:Y:S01]  /*0610*/  IMAD.MOV.U32 R57, RZ, RZ, -0x1 ;  /* 0xffffffffff397424 */ /* 0x000fe200078e00ff */
[----:B------:R-:W-:Y:S01]  /*0620*/  ISETP.GE.U32.AND P0, PT, R16, UR4, PT ;  /* 0x0000000410007c0c */ /* 0x000fe2000bf06070 */
[----:B------:R-:W-:Y:S02]  /*0630*/  IMAD.MOV.U32 R58, RZ, RZ, -0x1 ;  /* 0xffffffffff3a7424 */ /* 0x000fe400078e00ff */
[----:B------:R-:W-:Y:S01]  /*0640*/  IMAD.MOV.U32 R59, RZ, RZ, -0x1 ;  /* 0xffffffffff3b7424 */ /* 0x000fe200078e00ff */
[----:B------:R-:W-:-:S13]  /*0650*/  ISETP.GE.U32.AND.EX P0, PT, R17, UR5, PT, P0 ;  /* 0x0000000511007c0c */ /* 0x000fda000bf06100 */
[----:B------:R-:W-:Y:S05]  /*0660*/  @P0 BRA `(.L_x_4) ;  /* 0x0000000400540947 */ /* 0x000fea0003800000 */
[----:B------:R-:W0:Y:S01]  /*0670*/  LDC.64 R14, c[0x0][0x628] ;  /* 0x00018a00ff0e7b82 */ /* 0x000e220000000a00 */
[----:B------:R-:W-:Y:S02]  /*0680*/  IMAD.MOV.U32 R6, RZ, RZ, R16 ;  /* 0x000000ffff067224 */ /* 0x000fe400078e0010 */
[----:B------:R-:W-:-:S05]  /*0690*/  IMAD.MOV.U32 R7, RZ, RZ, R17 ;  /* 0x000000ffff077224 */ /* 0x000fca00078e0011 */
[----:B------:R-:W1:Y:S08]  /*06a0*/  LDC R0, c[0x0][0x630] ;  /* 0x00018c00ff007b82 */ /* 0x000e700000000800 */
[----:B------:R-:W2:Y:S01]  /*06b0*/  LDC.64 R20, c[0x0][0x620] ;  /* 0x00018800ff147b82 */ /* 0x000ea20000000a00 */
[----:B0-----:R-:W-:-:S04]  /*06c0*/  ISETP.NE.U32.AND P0, PT, R14, RZ, PT ;  /* 0x000000ff0e00720c */ /* 0x001fc80003f05070 */
[----:B------:R-:W-:-:S13]  /*06d0*/  ISETP.NE.AND.EX P0, PT, R15, RZ, PT, P0 ;  /* 0x000000ff0f00720c */ /* 0x000fda0003f05300 */
[----:B-12---:R-:W-:Y:S05]  /*06e0*/  @!P0 BRA `(.L_x_5) ;  /* 0x0000000000288947 */ /* 0x006fea0003800000 */
[----:B------:R-:W0:Y:S02]  /*06f0*/  LDC R11, c[0x0][0x634] ;  /* 0x00018d00ff0b7b82 */ /* 0x000e240000000800 */
[----:B0-----:R-:W-:-:S05]  /*0700*/  IADD3 R11, P0, R16, R11, RZ ;  /* 0x0000000b100b7210 */ /* 0x001fca0007f1e0ff */
[----:B------:R-:W-:-:S04]  /*0710*/  IMAD.X R13, RZ, RZ, R17, P0 ;  /* 0x000000ffff0d7224 */ /* 0x000fc800000e0611 */
[----:B------:R-:W-:-:S04]  /*0720*/  IMAD.WIDE.U32 R6, R13, R14, RZ ;  /* 0x0000000e0d067225 */ /* 0x000fc800078e00ff */
[----:B------:R-:W-:-:S04]  /*0730*/  IMAD.WIDE.U32 R8, P0, R11, R15, R6 ;  /* 0x0000000f0b087225 */ /* 0x000fc80007800006 */
[----:B------:R-:W-:-:S04]  /*0740*/  IMAD.WIDE.U32 R6, R11, R14, RZ ;  /* 0x0000000e0b067225 */ /* 0x000fc800078e00ff */
[----:B------:R-:W-:Y:S01]  /*0750*/  IMAD.X R11, RZ, RZ, RZ, P0 ;  /* 0x000000ffff0b7224 */ /* 0x000fe200000e06ff */
[----:B------:R-:W-:Y:S01]  /*0760*/  IADD3 RZ, P0, R7, R8, RZ ;  /* 0x0000000807ff7210 */ /* 0x000fe20007f1e0ff */
[----:B------:R-:W-:-:S04]  /*0770*/  IMAD.MOV.U32 R10, RZ, RZ, R9 ;  /* 0x000000ffff0a7224 */ /* 0x000fc800078e0009 */
[----:B------:R-:W-:-:S08]  /*0780*/  IMAD.WIDE.U32.X R6, R13, R15, R10, P0 ;  /* 0x0000000f0d067225 */ /* 0x000fd000000e040a */
.L_x_5:
[-CC-:B------:R-:W-:Y:S01]  /*0790*/  SHF.R.U64 R59, R6, R0.reuse, R7.reuse ;  /* 0x00000000063b7219 */ /* 0x180fe20000001207 */
[----:B------:R-:W0:Y:S01]  /*07a0*/  LDC R10, c[0x0][0x618] ;  /* 0x00018600ff0a7b82 */ /* 0x000e220000000800 */
[----:B------:R-:W-:Y:S01]  /*07b0*/  SHF.R.U32.HI R5, RZ, R0, R7 ;  /* 0x00000000ff057219 */ /* 0x000fe20000011607 */
[----:B------:R-:W-:Y:S01]  /*07c0*/  ULDC UR4, c[0x0][0x150] ;  /* 0x0000540000047ab9 */ /* 0x000fe20000000800 */
[----:B------:R-:W-:Y:S02]  /*07d0*/  IADD3 R9, P0, RZ, -R59, RZ ;  /* 0x8000003bff097210 */ /* 0x000fe40007f1e0ff */
[----:B------:R-:W-:-:S03]  /*07e0*/  I2FP.F32.U32 R0, R4 ;  /* 0x0000000400007245 */ /* 0x000fc60000201000 */
[----:B------:R-:W1:Y:S01]  /*07f0*/  LDC.64 R26, c[0x0][0x640] ;  /* 0x00019000ff1a7b82 */ /* 0x000e620000000a00 */
[----:B------:R-:W-:Y:S02]  /*0800*/  IMAD.X R11, RZ, RZ, ~R5, P0 ;  /* 0x000000ffff0b7224 */ /* 0x000fe400000e0e05 */
[----:B------:R-:W-:Y:S01]  /*0810*/  FMUL R0, R0, UR4 ;  /* 0x0000000400007c20 */ /* 0x000fe20008400000 */
[----:B------:R-:W-:Y:S01]  /*0820*/  IMAD.WIDE.U32 R6, R9, R20, R16 ;  /* 0x0000001409067225 */ /* 0x000fe200078e0010 */
[----:B------:R-:W-:-:S03]  /*0830*/  ULDC UR4, c[0x0][0x154] ;  /* 0x0000550000047ab9 */ /* 0x000fc60000000800 */
[----:B------:R-:W-:Y:S01]  /*0840*/  IMAD R8, R11, R20, RZ ;  /* 0x000000140b087224 */ /* 0x000fe200078e02ff */
[----:B------:R-:W2:Y:S01]  /*0850*/  LDC R5, c[0x0][0x144] ;  /* 0x00005100ff057b82 */ /* 0x000ea20000000800 */
[----:B------:R-:W3:Y:S02]  /*0860*/  F2I.U32.TRUNC.NTZ R0, R0 ;  /* 0x0000000000007305 */ /* 0x000ee4000020f000 */
[----:B------:R-:W-:-:S04]  /*0870*/  IMAD R9, R9, R21, R8 ;  /* 0x0000001509097224 */ /* 0x000fc800078e0208 */
[----:B------:R-:W-:Y:S01]  /*0880*/  IMAD.IADD R7, R7, 0x1, R9 ;  /* 0x0000000107077824 */ /* 0x000fe200078e0209 */
[----:B------:R-:W4:Y:S01]  /*0890*/  LDC R12, c[0x0][0x608] ;  /* 0x00018200ff0c7b82 */ /* 0x000f220000000800 */
[----:B------:R-:W-:-:S03]  /*08a0*/  IMAD.MOV.U32 R9, RZ, RZ, -0x1 ;  /* 0xffffffffff097424 */ /* 0x000fc600078e00ff */
[-CC-:B0-----:R-:W-:Y:S02]  /*08b0*/  SHF.R.U64 R20, R6, R10.reuse, R7.reuse ;  /* 0x0000000a06147219 */ /* 0x181fe40000001207 */
[----:B------:R-:W-:Y:S02]  /*08c0*/  I2FP.F32.U32 R6, R3 ;  /* 0x0000000300067245 */ /* 0x000fe40000201000 */
[----:B------:R-:W0:Y:S01]  /*08d0*/  LDC R24, c[0x0][0x658] ;  /* 0x00019600ff187b82 */ /* 0x000e220000000800 */
[----:B-1----:R-:W-:Y:S01]  /*08e0*/  ISETP.NE.U32.AND P0, PT, R26, RZ, PT ;  /* 0x000000ff1a00720c */ /* 0x002fe20003f05070 */
[----:B---3--:R-:W-:Y:S01]  /*08f0*/  IMAD.MOV R8, RZ, RZ, -R0 ;  /* 0x000000ffff087224 */ /* 0x008fe200078e0a00 */
[----:B------:R-:W-:Y:S01]  /*0900*/  SHF.R.U32.HI R7, RZ, R10, R7 ;  /* 0x0000000aff077219 */ /* 0x000fe20000011607 */
[----:B------:R-:W-:Y:S01]  /*0910*/  FMUL R6, R6, UR4 ;  /* 0x0000000406067c20 */ /* 0x000fe20008400000 */
[----:B------:R-:W-:-:S03]  /*0920*/  ISETP.NE.AND.EX P0, PT, R27, RZ, PT, P0 ;  /* 0x000000ff1b00720c */ /* 0x000fc60003f05300 */
[----:B------:R-:W1:Y:S01]  /*0930*/  LDC R14, c[0x0][0x148] ;  /* 0x00005200ff0e7b82 */ /* 0x000e620000000800 */
[----:B--2---:R-:W-:-:S07]  /*0940*/  IMAD R0, R5, R8, R4 ;  /* 0x0000000805007224 */ /* 0x004fce00078e0204 */
[----:B------:R-:W2:Y:S01]  /*0950*/  LDC R22, c[0x0][0x600] ;  /* 0x00018000ff167b82 */ /* 0x000ea20000000800 */
[-CC-:B----4-:R-:W-:Y:S02]  /*0960*/  SHF.R.U64 R28, R20, R12.reuse, R7.reuse ;  /* 0x0000000c141c7219 */ /* 0x190fe40000001207 */
[----:B------:R-:W-:Y:S01]  /*0970*/  SHF.R.U32.HI R5, RZ, R12, R7 ;  /* 0x0000000cff057219 */ /* 0x000fe20000011607 */
[----:B------:R-:W-:Y:S01]  /*0980*/  IMAD.MOV.U32 R7, RZ, RZ, 0x1 ;  /* 0x00000001ff077424 */ /* 0x000fe200078e00ff */
[----:B------:R3:W4:Y:S03]  /*0990*/  F2I.U32.TRUNC.NTZ R12, R6 ;  /* 0x00000006000c7305 */ /* 0x000726000020f000 */
[----:B------:R-:W1:Y:S01]  /*09a0*/  LDC R15, c[0x0][0x648] ;  /* 0x00019200ff0f7b82 */ /* 0x000e620000000800 */
[-C--:B0-----:R-:W-:Y:S02]  /*09b0*/  SHF.L.U32 R4, R9, R24.reuse, RZ ;  /* 0x0000001809047219 */ /* 0x081fe400000006ff */
[----:B------:R-:W-:-:S02]  /*09c0*/  SHF.R.U64 R30, R28, R24, R5 ;  /* 0x000000181c1e7219 */ /* 0x000fc40000001205 */
[----:B------:R-:W-:Y:S02]  /*09d0*/  LOP3.LUT R11, RZ, R4, RZ, 0x33, !PT ;  /* 0x00000004ff0b7212 */ /* 0x000fe400078e33ff */
[-C--:B------:R-:W-:Y:S01]  /*09e0*/  SHF.R.U32.HI R5, RZ, R24.reuse, R5 ;  /* 0x00000018ff057219 */ /* 0x080fe20000011605 */
[----:B------:R-:W0:Y:S01]  /*09f0*/  LDC R21, c[0x0][0x638] ;  /* 0x00018e00ff157b82 */ /* 0x000e220000000800 */
[----:B------:R-:W-:Y:S01]  /*0a00*/  SHF.L.U32 R10, R7, R24, RZ ;  /* 0x00000018070a7219 */ /* 0x000fe200000006ff */
[----:B------:R-:W-:-:S06]  /*0a10*/  IMAD.MOV.U32 R4, RZ, RZ, R30 ;  /* 0x000000ffff047224 */ /* 0x000fcc00078e001e */
[----:B------:R-:W0:Y:S01]  /*0a20*/  LDC R57, c[0x0][0x610] ;  /* 0x00018400ff397b82 */ /* 0x000e220000000800 */
[----:B---34-:R-:W-:Y:S05]  /*0a30*/  @!P0 BRA `(.L_x_6) ;  /* 0x0000000000288947 */ /* 0x018fea0003800000 */
[----:B------:R-:W3:Y:S02]  /*0a40*/  LDC R9, c[0x0][0x64c] ;  /* 0x00019300ff097b82 */ /* 0x000ee40000000800 */
[----:B---3--:R-:W-:-:S05]  /*0a50*/  IADD3 R9, P0, R30, R9, RZ ;  /* 0x000000091e097210 */ /* 0x008fca0007f1e0ff */
        /* <DEDUP_REMOVED lines=8> */
.L_x_6:
[----:B-1----:R-:W-:Y:S01]  /*0ae0*/  SHF.R.U64 R4, R4, R15, R5 ;  /* 0x0000000f04047219 */ /* 0x002fe20000001205 */
[----:B--2---:R-:W-:Y:S01]  /*0af0*/  VIADD R5, R22, 0xffffffff ;  /* 0xffffffff16057836 */ /* 0x004fe20000000000 */
[----:B------:R-:W-:Y:S01]  /*0b00*/  LOP3.LUT R11, R28, R11, RZ, 0xc0, !PT ;  /* 0x0000000b1c0b7212 */ /* 0x000fe200078ec0ff */
[----:B------:R-:W-:Y:S02]  /*0b10*/  IMAD.MOV R12, RZ, RZ, -R12 ;  /* 0x000000ffff0c7224 */ /* 0x000fe400078e0a0c */
[----:B------:R-:W-:Y:S02]  /*0b20*/  IMAD.MOV R6, RZ, RZ, -R4 ;  /* 0x000000ffff067224 */ /* 0x000fe400078e0a04 */
[----:B------:R-:W-:Y:S01]  /*0b30*/  IMAD R11, R10, R4, R11 ;  /* 0x000000040a0b7224 */ /* 0x000fe200078e020b */
[----:B------:R-:W-:Y:S01]  /*0b40*/  LOP3.LUT R4, R20, R5, RZ, 0xc0, !PT ;  /* 0x0000000514047212 */ /* 0x000fe200078ec0ff */
[----:B------:R-:W-:Y:S02]  /*0b50*/  @P3 IMAD R0, R14, R12, R3 ;  /* 0x0000000c0e003224 */ /* 0x000fe400078e0203 */
[----:B0-----:R-:W-:-:S02]  /*0b60*/  IMAD R3, R6, R21, R30 ;  /* 0x0000001506037224 */ /* 0x001fc400078e021e */
[----:B------:R-:W-:Y:S02]  /*0b70*/  IMAD R57, R11, R57, R0 ;  /* 0x000000390b397224 */ /* 0x000fe400078e0200 */
[----:B------:R-:W-:Y:S02]  /*0b80*/  IMAD R4, R3, R22, R4 ;  /* 0x0000001603047224 */ /* 0x000fe400078e0204 */
[----:B------:R-:W-:-:S03]  /*0b90*/  IMAD.MOV.U32 R0, RZ, RZ, 0x1 ;  /* 0x00000001ff007424 */ /* 0x000fc600078e00ff */
[----:B------:R-:W-:Y:S02]  /*0ba0*/  SEL R58, R4, R57, !P3 ;  /* 0x00000039043a7207 */ /* 0x000fe40005800000 */
[----:B------:R-:W-:-:S07]  /*0bb0*/  SEL R57, R57, R4, !P3 ;  /* 0x0000000439397207 */ /* 0x000fce0005800000 */
.L_x_4:
[----:B------:R-:W-:-:S08]  /*0bc0*/  NOP ;  /* 0x0000000000007918 */ /* 0x000fd00000000000 */
[----:B------:R-:W0:Y:S02]  /*0bd0*/  USETMAXREG.TRY_ALLOC.CTAPOOL UP0, 0xe8 ;  /* 0x000000e8000079c8 */ /* 0x000e240008000600 */
[----:B0-----:R-:W-:-:S13]  /*0be0*/  PLOP3.LUT P0, PT, PT, PT, UP0, 0x80, 0x0 ;  /* 0x000000000000781c */ /* 0x001fda0003f0f008 */
[----:B------:R-:W-:Y:S05]  /*0bf0*/  @!P0 BRA `(.L_x_4) ;  /* 0xfffffffc00f08947 */ /* 0x000fea000383ffff */
[----:B------:R-:W-:Y:S01]  /*0c00*/  ULDC.64 UR4, c[0x0][0x598] ;  /* 0x0001660000047ab9 */ /* 0x000fe20000000a00 */
[----:B------:R-:W-:Y:S01]  /*0c10*/  ULDC.64 UR36, c[0x0][0x208] ;  /* 0x0000820000247ab9 */ /* 0x000fe20000000a00 */
[----:B------:R-:W-:-:S04]  /*0c20*/  ISETP.NE.U32.AND P0, PT, RZ, UR4, PT ;  /* 0x00000004ff007c0c */ /* 0x000fc8000bf05070 */
[----:B------:R-:W-:-:S13]  /*0c30*/  ISETP.NE.AND.EX P0, PT, RZ, UR5, PT, P0 ;  /* 0x00000005ff007c0c */ /* 0x000fda000bf05300 */
[----:B------:R-:W-:Y:S05]  /*0c40*/  @!P0 BRA `(.L_x_7) ;  /* 0x00000000001c8947 */ /* 0x000fea0003800000 */
[----:B------:R-:W0:Y:S02]  /*0c50*/  LDC.64 R4, c[0x0][0x598] ;  /* 0x00016600ff047b82 */ /* 0x000e240000000a00 */
[----:B0-----:R-:W2:Y:S02]  /*0c60*/  LDG.E.64 R4, desc[UR36][R4.64] ;  /* 0x0000002404047981 */ /* 0x001ea4000c1e1b00 */
[----:B--2---:R-:W-:-:S04]  /*0c70*/  ISETP.NE.U32.AND P0, PT, R4, RZ, PT ;  /* 0x000000ff0400720c */ /* 0x004fc80003f05070 */
[----:B------:R-:W-:-:S13]  /*0c80*/  ISETP.NE.AND.EX P0, PT, R5, RZ, PT, P0 ;  /* 0x000000ff0500720c */ /* 0x000fda0003f05300 */
[----:B------:R-:W-:Y:S05]  /*0c90*/  @!P0 BRA `(.L_x_7) ;  /* 0x0000000000088947 */ /* 0x000fea0003800000 */
[----:B------:R0:W5:Y:S01]  /*0ca0*/  LD.E R22, desc[UR36][R4.64] ;  /* 0x0000002404167980 */ /* 0x000162000c101900 */
[----:B------:R-:W-:Y:S05]  /*0cb0*/  BRA `(.L_x_8) ;  /* 0x0000000000247947 */ /* 0x000fea0003800000 */
.L_x_7:
[----:B------:R-:W-:Y:S02]  /*0cc0*/  ULDC.64 UR4, c[0x0][0x588] ;  /* 0x0001620000047ab9 */ /* 0x000fe40000000a00 */
[----:B------:R-:W-:-:S04]  /*0cd0*/  ISETP.NE.U32.AND P0, PT, RZ, UR4, PT ;  /* 0x00000004ff007c0c */ /* 0x000fc8000bf05070 */
[----:B------:R-:W-:-:S13]  /*0ce0*/  ISETP.NE.AND.EX P0, PT, RZ, UR5, PT, P0 ;  /* 0x00000005ff007c0c */ /* 0x000fda000bf05300 */
[----:B------:R-:W-:Y:S05]  /*0cf0*/  @!P0 BRA `(.L_x_9) ;  /* 0x00000000000c8947 */ /* 0x000fea0003800000 */
[----:B------:R-:W0:Y:S02]  /*0d00*/  LDC.64 R22, c[0x0][0x588] ;  /* 0x00016200ff167b82 */ /* 0x000e240000000a00 */
[----:B0-----:R1:W5:Y:S01]  /*0d10*/  LDG.E R22, desc[UR36][R22.64] ;  /* 0x0000002416167981 */ /* 0x001362000c1e1900 */
[----:B------:R-:W-:Y:S05]  /*0d20*/  BRA `(.L_x_8) ;  /* 0x0000000000087947 */ /* 0x000fea0003800000 */
.L_x_9:
[----:B------:R-:W-:Y:S02]  /*0d30*/  ULDC UR4, c[0x0][0x580] ;  /* 0x0001600000047ab9 */ /* 0x000fe40000000800 */
[----:B------:R-:W-:-:S07]  /*0d40*/  IMAD.U32 R22, RZ, RZ, UR4 ;  /* 0x00000004ff167e24 */ /* 0x000fce000f8e00ff */
.L_x_8:
[----:B------:R-:W-:Y:S02]  /*0d50*/  ULDC.64 UR4, c[0x0][0x5a0] ;  /* 0x0001680000047ab9 */ /* 0x000fe40000000a00 */
[----:B------:R-:W-:-:S04]  /*0d60*/  ISETP.NE.U32.AND P0, PT, RZ, UR4, PT ;  /* 0x00000004ff007c0c */ /* 0x000fc8000bf05070 */
[----:B------:R-:W-:-:S13]  /*0d70*/  ISETP.NE.AND.EX P0, PT, RZ, UR5, PT, P0 ;  /* 0x00000005ff007c0c */ /* 0x000fda000bf05300 */
[----:B------:R-:W-:Y:S05]  /*0d80*/  @!P0 BRA `(.L_x_10) ;  /* 0x00000000001c8947 */ /* 0x000fea0003800000 */
[----:B0-----:R-:W0:Y:S02]  /*0d90*/  LDC.64 R4, c[0x0][0x5a0] ;  /* 0x00016800ff047b82 */ /* 0x001e240000000a00 */
[----:B0-----:R-:W2:Y:S02]  /*0da0*/  LDG.E.64 R4, desc[UR36][R4.64] ;  /* 0x0000002404047981 */ /* 0x001ea4000c1e1b00 */
[----:B--2---:R-:W-:-:S04]  /*0db0*/  ISETP.NE.U32.AND P0, PT, R4, RZ, PT ;  /* 0x000000ff0400720c */ /* 0x004fc80003f05070 */
[----:B------:R-:W-:-:S13]  /*0dc0*/  ISETP.NE.AND.EX P0, PT, R5, RZ, PT, P0 ;  /* 0x000000ff0500720c */ /* 0x000fda0003f05300 */
[----:B------:R-:W-:Y:S05]  /*0dd0*/  @!P0 BRA `(.L_x_10) ;  /* 0x0000000000088947 */ /* 0x000fea0003800000 */
[----:B-1----:R0:W5:Y:S01]  /*0de0*/  LD.E R23, desc[UR36][R4.64] ;  /* 0x0000002404177980 */ /* 0x002162000c101900 */
[----:B------:R-:W-:Y:S05]  /*0df0*/  BRA `(.L_x_11) ;  /* 0x0000000000247947 */ /* 0x000fea0003800000 */
.L_x_10:
[----:B------:R-:W-:Y:S02]  /*0e00*/  ULDC.64 UR4, c[0x0][0x590] ;  /* 0x0001640000047ab9 */ /* 0x000fe40000000a00 */
[----:B------:R-:W-:-:S04]  /*0e10*/  ISETP.NE.U32.AND P0, PT, RZ, UR4, PT ;  /* 0x00000004ff007c0c */ /* 0x000fc8000bf05070 */
[----:B------:R-:W-:-:S13]  /*0e20*/  ISETP.NE.AND.EX P0, PT, RZ, UR5, PT, P0 ;  /* 0x00000005ff007c0c */ /* 0x000fda000bf05300 */
[----:B------:R-:W-:Y:S05]  /*0e30*/  @!P0 BRA `(.L_x_12) ;  /* 0x00000000000c8947 */ /* 0x000fea0003800000 */
[----:B0-----:R-:W1:Y:S02]  /*0e40*/  LDC.64 R4, c[0x0][0x590] ;  /* 0x00016400ff047b82 */ /* 0x001e640000000a00 */
[----:B-1----:R1:W5:Y:S01]  /*0e50*/  LDG.E R23, desc[UR36][R4.64] ;  /* 0x0000002404177981 */ /* 0x002362000c1e1900 */
[----:B------:R-:W-:Y:S05]  /*0e60*/  BRA `(.L_x_11) ;  /* 0x0000000000087947 */ /* 0x000fea0003800000 */
.L_x_12:
[----:B------:R-:W-:Y:S02]  /*0e70*/  ULDC UR4, c[0x0][0x584] ;  /* 0x0001610000047ab9 */ /* 0x000fe40000000800 */
[----:B-1----:R-:W-:-:S07]  /*0e80*/  IMAD.U32 R23, RZ, RZ, UR4 ;  /* 0x00000004ff177e24 */ /* 0x002fce000f8e00ff */
.L_x_11:
[----:B------:R-:W-:-:S13]  /*0e90*/  LOP3.LUT P0, RZ, R0, 0xff, RZ, 0xc0, !PT ;  /* 0x000000ff00ff7812 */ /* 0x000fda000780c0ff */
[----:B------:R-:W-:Y:S05]  /*0ea0*/  @!P0 EXIT ;  /* 0x000000000000894d */ /* 0x000fea0003800000 */
[----:B------:R-:W-:Y:S01]  /*0eb0*/  ULDC UR4, c[0x0][0x28c] ;  /* 0x0000a30000047ab9 */ /* 0x000fe20000000800 */
[----:B------:R-:W-:Y:S01]  /*0ec0*/  UMOV UR38, URZ ;  /* 0x0000003f00267c82 */ /* 0x000fe20008000000 */
[----:B------:R-:W-:Y:S01]  /*0ed0*/  UIADD3 UR4, UR4, 0x3f, URZ ;  /* 0x0000003f04047890 */ /* 0x000fe2000fffe03f */
[----:B------:R-:W-:-:S03]  /*0ee0*/  UMOV UR39, URZ ;  /* 0x0000003f00277c82 */ /* 0x000fc60008000000 */
[----:B------:R-:W-:-:S04]  /*0ef0*/  USHF.R.S32.HI UR5, URZ, 0x1f, UR4 ;  /* 0x0000001f3f057899 */ /* 0x000fc80008011404 */
[----:B------:R-:W-:-:S04]  /*0f00*/  ULEA.HI UR5, UR5, UR4, URZ, 0x6 ;  /* 0x0000000405057291 */ /* 0x000fc8000f8f303f */
[----:B------:R-:W-:-:S12]  /*0f10*/  USHF.R.S32.HI UR40, URZ, 0x6, UR5 ;  /* 0x000000063f287899 */ /* 0x000fd80008011405 */
.L_x_98:
[----:B------:R-:W-:Y:S01]  /*0f20*/  LOP3.LUT R0, R18, 0x80, RZ, 0xc0, !PT ;  /* 0x0000008012007812 */ /* 0x000fe200078ec0ff */
[----:B------:R-:W2:Y:S01]  /*0f30*/  S2UR UR7, SR_CgaCtaId ;  /* 0x00000000000779c3 */ /* 0x000ea20000008800 */
[----:B------:R-:W-:Y:S02]  /*0f40*/  UMOV UR6, 0x400 ;  /* 0x0000040000067882 */ /* 0x000fe40000000000 */
[----:B------:R-:W-:-:S06]  /*0f50*/  SHF.R.U32.HI R0, RZ, 0x7, R0 ;  /* 0x00000007ff007819 */ /* 0x000fcc0000011600 */
[----:B------:R-:W3:Y:S01]  /*0f60*/  SHFL.IDX PT, R0, R0, RZ, 0x1f ;  /* 0x00001fff00007589 */ /* 0x000ee200000e0000 */
[----:B--2---:R-:W-:Y:S01]  /*0f70*/  ULEA UR6, UR7, UR6, 0x18 ;  /* 0x0000000607067291 */ /* 0x004fe2000f8ec03f */
[----:B---3--:R-:W-:-:S13]  /*0f80*/  R2UR UR4, R0 ;  /* 0x00000000000472ca */ /* 0x008fda00000e0000 */
[----:B------:R-:W-:-:S04]  /*0f90*/  ULEA.HI UR5, UR4, UR4, URZ, 0x1 ;  /* 0x0000000404057291 */ /* 0x000fc8000f8f083f */
[----:B------:R-:W-:-:S04]  /*0fa0*/  ULOP3.LUT UR5, UR5, 0xffffe, URZ, 0xc0, !UPT ;  /* 0x000ffffe05057892 */ /* 0x000fc8000f8ec03f */
[----:B------:R-:W-:-:S03]  /*0fb0*/  UIADD3 UR5, UR4, -UR5, URZ ;  /* 0x8000000504057290 */ /* 0x000fc6000fffe03f */
[----:B------:R-:W-:Y:S01]  /*0fc0*/  ULDC UR4, c[0x0][0x28c] ;  /* 0x0000a30000047ab9 */ /* 0x000fe20000000800 */
[----:B------:R-:W-:Y:S01]  /*0fd0*/  ULEA UR5, UR5, UR6, 0xc ;  /* 0x0000000605057291 */ /* 0x000fe2000f8e603f */
[----:B------:R-:W-:-:S03]  /*0fe0*/  ISETP.LT.AND P0, PT, RZ, UR4, PT ;  /* 0x00000004ff007c0c */ /* 0x000fc6000bf01270 */
[----:B------:R-:W-:-:S04]  /*0ff0*/  UIADD3 UR5, UR5, 0x100, URZ ;  /* 0x0000010005057890 */ /* 0x000fc8000fffe03f */
[----:B------:R-:W-:-:S04]  /*1000*/  USHF.R.U32.HI UR5, URZ, 0x4, UR5 ;  /* 0x000000043f057899 */ /* 0x000fc80008011605 */
[----:B------:R-:W-:Y:S02]  /*1010*/  ULOP3.LUT UR41, UR5, 0x3fff, URZ, 0xc0, !UPT ;  /* 0x00003fff05297892 */ /* 0x000fe4000f8ec03f */
[----:B0---4-:R-:W-:Y:S10]  /*1020*/  @P0 BRA `(.L_x_13) ;  /* 0x0000000000400947 */ /* 0x011ff40003800000 */
[----:B------:R-:W-:Y:S01]  /*1030*/  MOV R0, 0x0 ;  /* 0x0000000000007802 */ /* 0x000fe20000000f00 */
[----:B------:R-:W-:Y:S01]  /*1040*/  ULDC.64 UR4, c[0x4][0x68] ;  /* 0x01001a0000047ab9 */ /* 0x000fe20000000a00 */
[----:B------:R-:W-:Y:S01]  /*1050*/  ULDC.64 UR6, c[0x4][0x8] ;  /* 0x0100020000067ab9 */ /* 0x000fe20000000a00 */
[----:B01----:R-:W-:Y:S01]  /*1060*/  IMAD.U32 R4, RZ, RZ, UR4 ;  /* 0x00000004ff047e24 */ /* 0x003fe2000f8e00ff */
[----:B------:R0:W1:Y:S01]  /*1070*/  LDC.64 R14, c[0x4][R0] ;  /* 0x01000000000e7b82 */ /* 0x0000620000000a00 */
[----:B------:R-:W-:Y:S01]  /*1080*/  IMAD.U32 R5, RZ, RZ, UR5 ;  /* 0x00000005ff057e24 */ /* 0x000fe2000f8e00ff */
[----:B------:R-:W-:Y:S01]  /*1090*/  ULDC.64 UR4, c[0x4][0x70] ;  /* 0x01001c0000047ab9 */ /* 0x000fe20000000a00 */
[----:B------:R-:W-:Y:S02]  /*10a0*/  IMAD.U32 R10, RZ, RZ, UR6 ;  /* 0x00000006ff0a7e24 */ /* 0x000fe4000f8e00ff */
[----:B------:R-:W-:Y:S02]  /*10b0*/  IMAD.U32 R6, RZ, RZ, UR4 ;  /* 0x00000004ff067e24 */ /* 0x000fe4000f8e00ff */
[----:B------:R-:W-:-:S02]  /*10c0*/  IMAD.U32 R7, RZ, RZ, UR5 ;  /* 0x00000005ff077e24 */ /* 0x000fc4000f8e00ff */
[----:B------:R-:W-:Y:S02]  /*10d0*/  IMAD.U32 R11, RZ, RZ, UR7 ;  /* 0x00000007ff0b7e24 */ /* 0x000fe4000f8e00ff */
[----:B------:R-:W-:Y:S02]  /*10e0*/  IMAD.MOV.U32 R8, RZ, RZ, 0x1e1 ;  /* 0x000001e1ff087424 */ /* 0x000fe400078e00ff */
[----:B------:R-:W-:Y:S02]  /*10f0*/  IMAD.MOV.U32 R12, RZ, RZ, 0x1 ;  /* 0x00000001ff0c7424 */ /* 0x000fe400078e00ff */
[----:B0-----:R-:W-:-:S07]  /*1100*/  IMAD.MOV.U32 R13, RZ, RZ, RZ ;  /* 0x000000ffff0d7224 */ /* 0x001fce00078e00ff */
[----:B------:R-:W-:-:S07]  /*1110*/  LEPC R20, `(.L_x_13) ;  /* 0x000000001014794e */ /* 0x000fce0000000000 */
[----:B-1---5:R-:W-:Y:S05]  /*1120*/  CALL.ABS.NOINC R14 ;  /* 0x000000000e007343 */ /* 0x022fea0003c00000 */
.L_x_13:
[----:B------:R-:W-:-:S04]  /*1130*/  LOP3.LUT R0, R19, 0x1, RZ, 0xfc, !PT ;  /* 0x0000000113007812 */ /* 0x000fc800078efcff */
[----:B------:R-:W-:-:S13]  /*1140*/  ISETP.NE.AND P0, PT, R0, 0x3, PT ;  /* 0x000000030000780c */ /* 0x000fda0003f05270 */
[----:B------:R-:W-:Y:S05]  /*1150*/  @!P0 BRA `(.L_x_14) ;  /* 0x0000000000048947 */ /* 0x000fea0003800000 */
[----:B------:R-:W-:Y:S01]  /*1160*/  BPT.TRAP 0x1 ;  /* 0x000000040000795c */ /* 0x000fe20000300000 */
.L_x_14:
[----:B------:R-:W2:Y:S01]  /*1170*/  S2UR UR5, SR_CgaCtaId ;  /* 0x00000000000579c3 */ /* 0x000ea20000008800 */
[----:B------:R-:W-:Y:S01]  /*1180*/  UMOV UR4, 0x400 ;  /* 0x0000040000047882 */ /* 0x000fe20000000000 */
[----:B------:R-:W-:Y:S02]  /*1190*/  IMAD.U32 R0, RZ, RZ, UR38 ;  /* 0x00000026ff007e24 */ /* 0x000fe4000f8e00ff */
[----:B------:R-:W-:-:S03]  /*11a0*/  IMAD.U32 R3, RZ, RZ, UR39 ;  /* 0x00000027ff037e24 */ /* 0x000fc6000f8e00ff */
[----:B------:R-:W-:Y:S01]  /*11b0*/  SHF.L.U32 R0, R0, 0x1f, RZ ;  /* 0x0000001f00007819 */ /* 0x000fe200000006ff */
[----:B--2---:R-:W-:-:S06]  /*11c0*/  ULEA UR4, UR5, UR4, 0x18 ;  /* 0x0000000405047291 */ /* 0x004fcc000f8ec03f */
[----:B------:R-:W-:-:S04]  /*11d0*/  IMAD.U32 R6, RZ, RZ, UR4 ;  /* 0x00000004ff067e24 */ /* 0x000fc8000f8e00ff */
[----:B------:R-:W-:-:S04]  /*11e0*/  IMAD R3, R3, 0x8, R6 ;  /* 0x0000000803037824 */ /* 0x000fc800078e0206 */
[----:B------:R2:W3:Y:S01]  /*11f0*/  SYNCS.PHASECHK.TRANS64.TRYWAIT P1, [R3+URZ], R0 ;  /* 0x00000000030075a7 */ /* 0x0004e2000802017f */
[----:B------:R-:W-:Y:S05]  /*1200*/  @!P0 BRA `(.L_x_15) ;  /* 0x0000000000048947 */ /* 0x000fea0003800000 */
[----:B------:R-:W-:Y:S01]  /*1210*/  BPT.TRAP 0x1 ;  /* 0x000000040000795c */ /* 0x000fe20000300000 */
.L_x_15:
[----:B---3--:R-:W-:Y:S05]  /*1220*/  @P1 BRA `(.L_x_16) ;  /* 0x0000000000081947 */ /* 0x008fea0003800000 */
[----:B------:R-:W3:Y:S02]  /*1230*/  SYNCS.PHASECHK.TRANS64.TRYWAIT P1, [R3+URZ], R0 ;  /* 0x00000000030075a7 */ /* 0x000ee4000802017f */
[----:B---3--:R-:W-:Y:S05]  /*1240*/  @!P1 BRA `(.L_x_17) ;  /* 0x0000004000889947 */ /* 0x008fea0003800000 */
.L_x_16:
[----:B------:R-:W-:-:S04]  /*1250*/  UISETP.LT.AND UP0, UPT, UR40, 0x1, UPT ;  /* 0x000000012800788c */ /* 0x000fc8000bf01270 */
[----:B------:R-:W-:-:S06]  /*1260*/  USEL UR4, UR40, 0x1, UP0 ;  /* 0x0000000128047887 */ /* 0x000fcc0008000000 */
[----:B--23--:R-:W-:Y:S01]  /*1270*/  IMAD.U32 R0, RZ, RZ, UR4 ;  /* 0x00000004ff007e24 */ /* 0x00cfe2000f8e00ff */
[----:B------:R-:W-:Y:S05]  /*1280*/  WARPSYNC.ALL ;  /* 0x0000000000007948 */ /* 0x000fea0003800000 */
[----:B------:R-:W-:-:S04]  /*1290*/  IADD3 R0, -R0, UR40, RZ ;  /* 0x0000002800007c10 */ /* 0x000fc8000fffe1ff */
[----:B------:R-:W-:Y:S02]  /*12a0*/  ISETP.GE.AND P1, PT, R0, 0x1, PT ;  /* 0x000000010000780c */ /* 0x000fe40003f26270 */
[----:B------:R-:W-:Y:S01]  /*12b0*/  R2UR UR4, R6 ;  /* 0x00000000060472ca */ /* 0x000fe200000e0000 */
[----:B------:R-:W-:Y:S01]  /*12c0*/  ULOP3.LUT UR41, UR41, 0x10000, URZ, 0xfc, !UPT ;  /* 0x0001000029297892 */ /* 0x000fe2000f8efc3f */
[----:B------:R-:W-:Y:S01]  /*12d0*/  WARPGROUP.ARRIVE ;  /* 0x00000000000079c5 */ /* 0x000fe20000000000 */
[----:B------:R-:W-:Y:S01]  /*12e0*/  UMOV UR5, 0x80000020 ;  /* 0x8000002000057882 */ /* 0x000fe20000000000 */
[----:B------:R-:W-:-:S09]  /*12f0*/  UMOV UR7, 0x80000020 ;  /* 0x8000002000077882 */ /* 0x000fd20000000000 */
[----:B------:R-:W-:-:S04]  /*1300*/  UIADD3 UR4, UR4, 0x8100, URZ ;  /* 0x0000810004047890 */ /* 0x000fc8000fffe03f */
[----:B------:R-:W-:-:S04]  /*1310*/  USHF.R.U32.HI UR4, URZ, 0x4, UR4 ;  /* 0x000000043f047899 */ /* 0x000fc80008011604 */
[----:B------:R-:W-:-:S04]  /*1320*/  ULOP3.LUT UR4, UR4, 0x3fff, URZ, 0xc0, !UPT ;  /* 0x00003fff04047892 */ /* 0x000fc8000f8ec03f */
[----:B------:R-:W-:Y:S02]  /*1330*/  ULOP3.LUT UR9, UR4, 0x10000, URZ, 0xfc, !UPT ;  /* 0x0001000004097892 */ /* 0x000fe4000f8efc3f */
[----:B------:R-:W-:Y:S02]  /*1340*/  ULEA UR4, UR39, UR41, 0x9 ;  /* 0x0000002927047291 */ /* 0x000fe4000f8e483f */
[----:B------:R-:W-:-:S09]  /*1350*/  ULEA UR6, UR39, UR9, 0x8 ;  /* 0x0000000927067291 */ /* 0x000fd2000f8e403f */
[----:B------:R-:W-:Y:S01]  /*1360*/  IGMMA.64x64x32.S8.S8 R24, gdesc[UR4], RZ, !UPT, gsb0 ;  /* 0x01e00000041879f1 */ /* 0x000fe2000c0410ff */
[----:B------:R-:W-:Y:S02]  /*1370*/  UIADD3 UR4, UR4, 0x2, URZ ;  /* 0x0000000204047890 */ /* 0x000fe4000fffe03f */
[----:B------:R-:W-:Y:S01]  /*1380*/  UIADD3 UR6, UR6, 0x2, URZ ;  /* 0x0000000206067890 */ /* 0x000fe2000fffe03f */
[----:B------:R-:W-:Y:S01]  /*1390*/  UMOV UR5, 0x80000020 ;  /* 0x8000002000057882 */ /* 0x000fe20000000000 */
[----:B------:R-:W-:Y:S01]  /*13a0*/  UMOV UR7, 0x80000020 ;  /* 0x8000002000077882 */ /* 0x000fe20000000000 */
[----:B------:R-:W-:Y:S02]  /*13b0*/  WARPGROUP.DEPBAR.LE gsb0, 0x0 ;  /* 0x00008000000079c5 */ /* 0x000fe40000010000 */
[----:B------:R-:W-:-:S06]  /*13c0*/  WARPGROUP.ARRIVE ;  /* 0x00000000000079c5 */ /* 0x000fcc0000000000 */
[----:B------:R-:W-:Y:S03]  /*13d0*/  IGMMA.64x64x32.S8.S8 R24, gdesc[UR4], R24, gsb0 ;  /* 0x01e00000041879f1 */ /* 0x000fe60008041018 */
[----:B------:R-:W-:Y:S02]  /*13e0*/  WARPGROUP.DEPBAR.LE gsb0, 0x0 ;  /* 0x00008000000079c5 */ /* 0x000fe40000010000 */
[----:B------:R-:W-:Y:S05]  /*13f0*/  @!P1 BRA `(.L_x_18) ;  /* 0x0000000000e09947 */ /* 0x000fea0003800000 */
[----:B------:R-:W-:Y:S02]  /*1400*/  UIADD3 UR4, UR39, 0x1, URZ ;  /* 0x0000000127047890 */ /* 0x000fe4000fffe03f */
[----:B------:R-:W-:Y:S02]  /*1410*/  IMAD.U32 R3, RZ, RZ, UR39 ;  /* 0x00000027ff037e24 */ /* 0x000fe4000f8e00ff */
[----:B------:R-:W-:-:S04]  /*1420*/  UISETP.NE.AND UP0, UPT, UR4, 0x4, UPT ;  /* 0x000000040400788c */ /* 0x000fc8000bf05270 */
[----:B------:R-:W-:Y:S02]  /*1430*/  USEL UR5, URZ, 0x1, UP0 ;  /* 0x000000013f057887 */ /* 0x000fe40008000000 */
[----:B------:R-:W-:Y:S02]  /*1440*/  USEL UR8, UR4, URZ, UP0 ;  /* 0x0000003f04087287 */ /* 0x000fe40008000000 */
[----:B------:R-:W-:-:S06]  /*1450*/  ULOP3.LUT UR5, UR38, UR5, URZ, 0x3c, !UPT ;  /* 0x0000000526057292 */ /* 0x000fcc000f8e3c3f */
[----:B------:R-:W-:-:S07]  /*1460*/  IMAD.U32 R7, RZ, RZ, UR5 ;  /* 0x00000005ff077e24 */ /* 0x000fce000f8e00ff */
.L_x_25:
[----:B------:R-:W-:Y:S05]  /*1470*/  @!P0 BRA `(.L_x_19) ;  /* 0x0000000000048947 */ /* 0x000fea0003800000 */
[----:B------:R-:W-:Y:S01]  /*1480*/  BPT.TRAP 0x1 ;  /* 0x000000040000795c */ /* 0x000fe20000300000 */
.L_x_19:
[----:B------:R-:W2:Y:S01]  /*1490*/  S2UR UR5, SR_CgaCtaId ;  /* 0x00000000000579c3 */ /* 0x000ea20000008800 */
[----:B------:R-:W-:Y:S01]  /*14a0*/  UMOV UR4, 0x400 ;  /* 0x0000040000047882 */ /* 0x000fe20000000000 */
[----:B01----:R-:W-:Y:S01]  /*14b0*/  IMAD.U32 R5, RZ, RZ, UR8 ;  /* 0x00000008ff057e24 */ /* 0x003fe2000f8e00ff */
[----:B------:R-:W-:Y:S01]  /*14c0*/  SHF.L.U32 R4, R7, 0x1f, RZ ;  /* 0x0000001f07047819 */ /* 0x000fe200000006ff */
[----:B--2---:R-:W-:-:S06]  /*14d0*/  ULEA UR4, UR5, UR4, 0x18 ;  /* 0x0000000405047291 */ /* 0x004fcc000f8ec03f */
[----:B------:R-:W-:-:S04]  /*14e0*/  IMAD.U32 R6, RZ, RZ, UR4 ;  /* 0x00000004ff067e24 */ /* 0x000fc8000f8e00ff */
[----:B------:R-:W-:-:S04]  /*14f0*/  IMAD R5, R5, 0x8, R6 ;  /* 0x0000000805057824 */ /* 0x000fc800078e0206 */
[----:B------:R0:W1:Y:S01]  /*1500*/  SYNCS.PHASECHK.TRANS64.TRYWAIT P1, [R5+URZ], R4 ;  /* 0x00000004050075a7 */ /* 0x000062000802017f */
[----:B------:R-:W-:Y:S05]  /*1510*/  @!P0 BRA `(.L_x_20) ;  /* 0x0000000000048947 */ /* 0x000fea0003800000 */
[----:B------:R-:W-:Y:S01]  /*1520*/  BPT.TRAP 0x1 ;  /* 0x000000040000795c */ /* 0x000fe20000300000 */
.L_x_20:
[----:B-1----:R-:W-:Y:S05]  /*1530*/  @P1 BRA `(.L_x_21) ;  /* 0x0000000000081947 */ /* 0x002fea0003800000 */
[----:B------:R-:W1:Y:S02]  /*1540*/  SYNCS.PHASECHK.TRANS64.TRYWAIT P1, [R5+URZ], R4 ;  /* 0x00000004050075a7 */ /* 0x000e64000802017f */
[----:B-1----:R-:W-:Y:S05]  /*1550*/  @!P1 BRA `(.L_x_22) ;  /* 0x0000003c00d89947 */ /* 0x002fea0003800000 */
.L_x_21:
[----:B------:R-:W-:Y:S01]  /*1560*/  ULEA UR4, UR8, UR41, 0x9 ;  /* 0x0000002908047291 */ /* 0x000fe2000f8e483f */
[----:B------:R-:W-:Y:S01]  /*1570*/  WARPGROUP.ARRIVE ;  /* 0x00000000000079c5 */ /* 0x000fe20000000000 */
[----:B------:R-:W-:Y:S01]  /*1580*/  ULEA UR6, UR8, UR9, 0x8 ;  /* 0x0000000908067291 */ /* 0x000fe2000f8e403f */
[----:B------:R-:W-:Y:S01]  /*1590*/  UMOV UR5, 0x80000020 ;  /* 0x8000002000057882 */ /* 0x000fe20000000000 */
[----:B------:R-:W-:-:S07]  /*15a0*/  UMOV UR7, 0x80000020 ;  /* 0x8000002000077882 */ /* 0x000fce0000000000 */
[----:B------:R-:W-:Y:S01]  /*15b0*/  IGMMA.64x64x32.S8.S8 R24, gdesc[UR4], R24, gsb0 ;  /* 0x01e00000041879f1 */ /* 0x000fe20008041018 */
        /* <DEDUP_REMOVED lines=9> */
[----:B------:R-:W-:Y:S01]  /*1650*/  BPT.TRAP 0x1 ;  /* 0x000000040000795c */ /* 0x000fe20000300000 */
.L_x_23:
[----:B01----:R-:W-:Y:S01]  /*1660*/  IMAD R4, R3, 0x8, R6 ;  /* 0x0000000803047824 */ /* 0x003fe200078e0206 */
[----:B------:R-:W-:-:S03]  /*1670*/  ISETP.GT.U32.AND P1, PT, R19, 0x1, PT ;  /* 0x000000011300780c */ /* 0x000fc60003f24070 */
[----:B------:R-:W-:-:S05]  /*1680*/  VIADD R4, R4, 0x20 ;  /* 0x0000002004047836 */ /* 0x000fca0000000000 */
[----:B------:R-:W-:-:S04]  /*1690*/  PRMT R4, RZ, 0x654, R4 ;  /* 0x00000654ff047816 */ /* 0x000fc80000000004 */
[----:B------:R0:W-:Y:S01]  /*16a0*/  SYNCS.ARRIVE.TRANS64.RED.A1T0 RZ, [R4+URZ], RZ ;  /* 0x000000ff04ff79a7 */ /* 0x0001e2000810043f */
[----:B------:R-:W-:Y:S05]  /*16b0*/  @P1 BRA `(.L_x_24) ;  /* 0x0000000000041947 */ /* 0x000fea0003800000 */
[----:B------:R-:W-:Y:S01]  /*16c0*/  BPT.TRAP 0x1 ;  /* 0x000000040000795c */ /* 0x000fe20000300000 */
.L_x_24:
[----:B------:R-:W-:Y:S01]  /*16d0*/  UIADD3 UR8, UR8, 0x1, URZ ;  /* 0x0000000108087890 */ /* 0x000fe2000fffe03f */
[C---:B------:R-:W-:Y:S01]  /*16e0*/  ISETP.GT.AND P2, PT, R0.reuse, 0x1, PT ;  /* 0x000000010000780c */ /* 0x040fe20003f44270 */
[----:B------:R-:W-:Y:S02]  /*16f0*/  VIADD R3, R3, 0x1 ;  /* 0x0000000103037836 */ /* 0x000fe40000000000 */
[----:B------:R-:W-:Y:S01]  /*1700*/  UISETP.NE.AND UP0, UPT, UR8, 0x4, UPT ;  /* 0x000000040800788c */ /* 0x000fe2000bf05270 */
[----:B------:R-:W-:Y:S02]  /*1710*/  VIADD R0, R0, 0xffffffff ;  /* 0xffffffff00007836 */ /* 0x000fe40000000000 */
[C---:B------:R-:W-:Y:S01]  /*1720*/  ISETP.NE.AND P1, PT, R3.reuse, 0x4, PT ;  /* 0x000000040300780c */ /* 0x040fe20003f25270 */
[----:B------:R-:W-:Y:S02]  /*1730*/  USEL UR4, URZ, 0x1, UP0 ;  /* 0x000000013f047887 */ /* 0x000fe40008000000 */
[----:B------:R-:W-:Y:S01]  /*1740*/  USEL UR8, UR8, URZ, UP0 ;  /* 0x0000003f08087287 */ /* 0x000fe20008000000 */
[----:B------:R-:W-:-:S03]  /*1750*/  SEL R3, R3, RZ, P1 ;  /* 0x000000ff03037207 */ /* 0x000fc60000800000 */
[----:B------:R-:W-:Y:S01]  /*1760*/  LOP3.LUT R7, R7, UR4, RZ, 0x3c, !PT ;  /* 0x0000000407077c12 */ /* 0x000fe2000f8e3cff */
[----:B------:R-:W-:Y:S07]  /*1770*/  @P2 BRA `(.L_x_25) ;  /* 0xfffffffc003c2947 */ /* 0x000fee000383ffff */
.L_x_18:
[----:B------:R-:W2:Y:S02]  /*1780*/  LDC R0, c[0x0][0x28c] ;  /* 0x0000a300ff007b82 */ /* 0x000ea40000000800 */
[----:B--2---:R-:W-:-:S13]  /*1790*/  ISETP.GE.AND P1, PT, R0, 0x1, PT ;  /* 0x000000010000780c */ /* 0x004fda0003f26270 */
[----:B------:R-:W-:Y:S05]  /*17a0*/  @!P1 BRA `(.L_x_26) ;  /* 0x0000000000389947 */ /* 0x000fea0003800000 */
[----:B------:R-:W-:Y:S05]  /*17b0*/  @!P0 BRA `(.L_x_27) ;  /* 0x0000000000048947 */ /* 0x000fea0003800000 */
[----:B------:R-:W-:Y:S01]  /*17c0*/  BPT.TRAP 0x1 ;  /* 0x000000040000795c */ /* 0x000fe20000300000 */
.L_x_27:
[----:B------:R-:W-:Y:S01]  /*17d0*/  UISETP.LT.AND UP0, UPT, UR40, 0x1, UPT ;  /* 0x000000012800788c */ /* 0x000fe2000bf01270 */
[----:B------:R-:W-:-:S03]  /*17e0*/  ISETP.GT.U32.AND P0, PT, R19, 0x1, PT ;  /* 0x000000011300780c */ /* 0x000fc60003f04070 */
[----:B------:R-:W-:-:S04]  /*17f0*/  USEL UR4, UR40, 0x1, UP0 ;  /* 0x0000000128047887 */ /* 0x000fc80008000000 */
[----:B------:R-:W-:-:S04]  /*1800*/  UIADD3 UR4, UR39, UR40, -UR4 ;  /* 0x0000002827047290 */ /* 0x000fc8000fffe804 */
[----:B------:R-:W-:-:S04]  /*1810*/  USHF.L.U32 UR4, UR4, 0x3, URZ ;  /* 0x0000000304047899 */ /* 0x000fc8000800063f */
[----:B------:R-:W-:-:S06]  /*1820*/  ULOP3.LUT UR4, UR4, 0x18, URZ, 0xc0, !UPT ;  /* 0x0000001804047892 */ /* 0x000fcc000f8ec03f */
[----:B------:R-:W-:-:S05]  /*1830*/  IMAD.U32 R3, RZ, RZ, UR4 ;  /* 0x00000004ff037e24 */ /* 0x000fca000f8e00ff */
[----:B------:R-:W-:-:S04]  /*1840*/  IADD3 R0, R6, 0x20, R3 ;  /* 0x0000002006007810 */ /* 0x000fc80007ffe003 */
[----:B------:R-:W-:-:S04]  /*1850*/  PRMT R0, RZ, 0x654, R0 ;  /* 0x00000654ff007816 */ /* 0x000fc80000000000 */
[----:B------:R2:W-:Y:S01]  /*1860*/  SYNCS.ARRIVE.TRANS64.RED.A1T0 RZ, [R0+URZ], RZ ;  /* 0x000000ff00ff79a7 */ /* 0x0005e2000810043f */
[----:B------:R-:W-:Y:S05]  /*1870*/  @P0 BRA `(.L_x_26) ;  /* 0x0000000000040947 */ /* 0x000fea0003800000 */
[----:B------:R-:W-:Y:S01]  /*1880*/  BPT.TRAP 0x1 ;  /* 0x000000040000795c */ /* 0x000fe20000300000 */
.L_x_26:
[----:B------:R-:W3:Y:S01]  /*1890*/  LDC R8, c[0x0][0x288] ;  /* 0x0000a200ff087b82 */ /* 0x000ee20000000800 */
[--C-:B--2---:R-:W-:Y:S01]  /*18a0*/  SHF.R.U32.HI R0, RZ, 0x2, R18.reuse ;  /* 0x00000002ff007819 */ /* 0x104fe20000011612 */
[----:B------:R-:W-:Y:S01]  /*18b0*/  UIADD3 UR39, UR40, UR39, URZ ;  /* 0x0000002728277290 */ /* 0x000fe2000fffe03f */
[----:B01----:R-:W-:Y:S01]  /*18c0*/  SHF.R.U32.HI R5, RZ, 0x7, R18 ;  /* 0x00000007ff057819 */ /* 0x003fe20000011612 */
[----:B------:R-:W-:Y:S01]  /*18d0*/  IMAD.SHL.U32 R7, R58, 0x40, RZ ;  /* 0x000000403a077824 */ /* 0x000fe200078e00ff */
[----:B------:R-:W-:Y:S01]  /*18e0*/  LOP3.LUT R3, R0, 0x7, RZ, 0xc0, !PT ;  /* 0x0000000700037812 */ /* 0x000fe200078ec0ff */
[----:B------:R-:W-:Y:S01]  /*18f0*/  USHF.R.U32.HI UR4, URZ, 0x2, UR39 ;  /* 0x000000023f047899 */ /* 0x000fe20008011627 */
[----:B------:R-:W-:Y:S01]  /*1900*/  LOP3.LUT R4, R18, 0x60, RZ, 0xc0, !PT ;  /* 0x0000006012047812 */ /* 0x000fe200078ec0ff */
[----:B------:R-:W-:Y:S01]  /*1910*/  IMAD.SHL.U32 R13, R57, 0x80, RZ ;  /* 0x00000080390d7824 */ /* 0x000fe200078e00ff */
[----:B------:R-:W-:Y:S01]  /*1920*/  LOP3.LUT R0, R5, 0x1, RZ, 0xc0, !PT ;  /* 0x0000000105007812 */ /* 0x000fe200078ec0ff */
[----:B------:R-:W-:Y:S01]  /*1930*/  ULOP3.LUT UR4, UR4, 0x1, URZ, 0xc0, !UPT ;  /* 0x0000000104047892 */ /* 0x000fe2000f8ec03f */
[----:B------:R-:W-:Y:S01]  /*1940*/  SHF.R.U32.HI R6, RZ, 0x1, R4 ;  /* 0x00000001ff067819 */ /* 0x000fe20000011604 */
[----:B------:R-:W-:Y:S01]  /*1950*/  ULDC UR8, c[0x0][0x284] ;  /* 0x0000a10000087ab9 */ /* 0x000fe20000000800 */
[----:B------:R-:W-:Y:S01]  /*1960*/  UISETP.GT.U32.AND UP1, UPT, UR39, 0x3, UPT ;  /* 0x000000032700788c */ /* 0x000fe2000bf24070 */
[----:B------:R-:W-:Y:S01]  /*1970*/  IMAD.SHL.U32 R4, R0, 0x40, RZ ;  /* 0x0000004000047824 */ /* 0x000fe200078e00ff */
[----:B------:R-:W-:Y:S01]  /*1980*/  IADD3 R5, RZ, -R6, -R3 ;  /* 0x80000006ff057210 */ /* 0x000fe20007ffe803 */
[----:B------:R-:W-:Y:S01]  /*1990*/  UISETP.NE.U32.AND UP0, UPT, UR4, 0x1, UPT ;  /* 0x000000010400788c */ /* 0x000fe2000bf05070 */
[----:B------:R-:W-:Y:S01]  /*19a0*/  SHF.R.S32.HI R14, RZ, 0x1f, R59 ;  /* 0x0000001fff0e7819 */ /* 0x000fe2000001143b */
[----:B------:R-:W-:Y:S01]  /*19b0*/  ULDC.64 UR6, c[0x0][0x5d0] ;  /* 0x0001740000067ab9 */ /* 0x000fe20000000a00 */
[----:B------:R-:W-:Y:S01]  /*19c0*/  LOP3.LUT R3, R4, 0x40, R3, 0xe2, !PT ;  /* 0x0000004004037812 */ /* 0x000fe200078ee203 */
[----:B------:R-:W-:Y:S01]  /*19d0*/  UISETP.LT.U32.AND UP1, UPT, UR40, 0x4, UP1 ;  /* 0x000000042800788c */ /* 0x000fe20008f21070 */
[----:B------:R-:W-:Y:S01]  /*19e0*/  LOP3.LUT R4, R18, 0x3, RZ, 0xc0, !PT ;  /* 0x0000000312047812 */ /* 0x000fe200078ec0ff */
[----:B------:R-:W-:Y:S01]  /*19f0*/  UISETP.GT.U32.AND UP0, UPT, UR40, 0x3, !UP0 ;  /* 0x000000032800788c */ /* 0x000fe2000c704070 */
[----:B------:R-:W-:Y:S01]  /*1a00*/  IMAD R0, R0, -0x40, R5 ;  /* 0xffffffc000007824 */ /* 0x000fe200078e0205 */
[----:B---3--:R-:W-:Y:S01]  /*1a10*/  ISETP.GE.AND P0, PT, R7, R8, PT ;  /* 0x000000080700720c */ /* 0x008fe20003f06270 */
[----:B------:R-:W-:Y:S01]  /*1a20*/  USEL UR5, URZ, 0x1, !UP1 ;  /* 0x000000013f057887 */ /* 0x000fe2000c800000 */
[----:B------:R-:W-:Y:S01]  /*1a30*/  IMAD R12, R4, -0x2, R8 ;  /* 0xfffffffe040c7824 */ /* 0x000fe200078e0208 */
[----:B------:R-:W-:Y:S01]  /*1a40*/  USEL UR4, URZ, 0x1, !UP0 ;  /* 0x000000013f047887 */ /* 0x000fe2000c000000 */
[----:B------:R-:W-:Y:S01]  /*1a50*/  IMAD.SHL.U32 R8, R18, 0x2, RZ ;  /* 0x0000000212087824 */ /* 0x000fe200078e00ff */
[----:B------:R-:W-:Y:S01]  /*1a60*/  ISETP.GE.OR P0, PT, R13, UR8, P0 ;  /* 0x000000080d007c0c */ /* 0x000fe20008706670 */
[----:B------:R-:W-:Y:S01]  /*1a70*/  IMAD R4, R14, UR6, RZ ;  /* 0x000000060e047c24 */ /* 0x000fe2000f8e02ff */
[----:B------:R-:W-:Y:S01]  /*1a80*/  ULOP3.LUT UR39, UR39, 0x3, URZ, 0xc0, !UPT ;  /* 0x0000000327277892 */ /* 0x000fe2000f8ec03f */
[----:B------:R-:W-:Y:S01]  /*1a90*/  IMAD.WIDE R10, R57, 0x80, RZ ;  /* 0x00000080390a7825 */ /* 0x000fe200078e02ff */
[----:B------:R-:W-:Y:S01]  /*1aa0*/  LOP3.LUT R8, R7, 0x6, R8, 0xf8, !PT ;  /* 0x0000000607087812 */ /* 0x000fe200078ef808 */
[----:B------:R-:W-:Y:S01]  /*1ab0*/  ULOP3.LUT UR38, UR4, UR38, UR5, 0x96, !UPT ;  /* 0x0000002604267292 */ /* 0x000fe2000f8e9605 */
[----:B------:R-:W-:Y:S01]  /*1ac0*/  IADD3 R20, -R13, UR8, R0 ;  /* 0x000000080d147c10 */ /* 0x000fe2000fffe100 */
[----:B------:R-:W-:Y:S01]  /*1ad0*/  IMAD R15, R59, UR7, R4 ;  /* 0x000000073b0f7c24 */ /* 0x000fe2000f8e0204 */
[----:B------:R-:W-:Y:S01]  /*1ae0*/  SHF.R.S32.HI R9, RZ, 0x1f, R8 ;  /* 0x0000001fff097819 */ /* 0x000fe20000011408 */
[----:B------:R-:W-:Y:S01]  /*1af0*/  IMAD.IADD R58, R12, 0x1, -R7 ;  /* 0x000000010c3a7824 */ /* 0x000fe200078e0a07 */
[----:B------:R-:W-:Y:S01]  /*1b00*/  LOP3.LUT R65, R10, R3, R6, 0xfe, !PT ;  /* 0x000000030a417212 */ /* 0x000fe200078efe06 */
[----:B------:R-:W-:-:S02]  /*1b10*/  IMAD.MOV.U32 R57, RZ, RZ, -0x1 ;  /* 0xffffffffff397424 */ /* 0x000fc400078e00ff */
[----:B------:R-:W-:-:S04]  /*1b20*/  IMAD.WIDE.U32 R4, R59, UR6, R8 ;  /* 0x000000063b047c25 */ /* 0x000fc8000f8e0008 */
[----:B------:R-:W-:Y:S01]  /*1b30*/  IMAD.IADD R5, R5, 0x1, R15 ;  /* 0x0000000105057824 */ /* 0x000fe200078e020f */
[----:B------:R-:W-:Y:S06]  /*1b40*/  @P0 BRA `(.L_x_28) ;  /* 0x0000001c00100947 */ /* 0x000fec0003800000 */
[----:B------:R-:W0:Y:S01]  /*1b50*/  LDC.64 R12, c[0x0][0x5c8] ;  /* 0x00017200ff0c7b82 */ /* 0x000e220000000a00 */
[----:B------:R-:W-:Y:S01]  /*1b60*/  ULDC.64 UR4, c[0x0][0x5c0] ;  /* 0x0001700000047ab9 */ /* 0x000fe20000000a00 */
[----:B------:R-:W-:Y:S01]  /*1b70*/  BSSY B0, `(.L_x_28) ;  /* 0x00001c1000007945 */ /* 0x000fe20003800000 */
[-C--:B0-----:R-:W-:Y:S02]  /*1b80*/  IMAD R0, R11, R12.reuse, RZ ;  /* 0x0000000c0b007224 */ /* 0x081fe400078e02ff */
[----:B------:R-:W-:-:S04]  /*1b90*/  IMAD.WIDE.U32 R4, R65, R12, R4 ;  /* 0x0000000c41047225 */ /* 0x000fc800078e0004 */
[----:B------:R-:W-:Y:S01]  /*1ba0*/  IMAD R3, R65, R13, R0 ;  /* 0x0000000d41037224 */ /* 0x000fe200078e0200 */
[----:B------:R-:W-:-:S03]  /*1bb0*/  IADD3 R6, P0, R4, UR4, RZ ;  /* 0x0000000404067c10 */ /* 0x000fc6000ff1e0ff */
[----:B------:R-:W-:Y:S01]  /*1bc0*/  IMAD.IADD R3, R5, 0x1, R3 ;  /* 0x0000000105037824 */ /* 0x000fe200078e0203 */
[----:B------:R-:W-:-:S04]  /*1bd0*/  LEA R4, P1, R12, R6, 0x3 ;  /* 0x000000060c047211 */ /* 0x000fc800078218ff */
[----:B------:R-:W-:Y:S02]  /*1be0*/  IADD3.X R7, R3, UR5, RZ, P0, !PT ;  /* 0x0000000503077c10 */ /* 0x000fe400087fe4ff */
[----:B-----5:R-:W-:Y:S02]  /*1bf0*/  ISETP.NE.AND P0, PT, R23, RZ, PT ;  /* 0x000000ff1700720c */ /* 0x020fe40003f05270 */
[----:B------:R-:W-:-:S11]  /*1c00*/  LEA.HI.X R5, R12, R7, R13, 0x3, P1 ;  /* 0x000000070c057211 */ /* 0x000fd600008f1c0d */
[----:B------:R-:W-:Y:S05]  /*1c10*/  @!P0 BRA `(.L_x_29) ;  /* 0x0000001400188947 */ /* 0x000fea0003800000 */
[----:B------:R-:W0:Y:S01]  /*1c20*/  LDC.64 R60, c[0x0][0x5b0] ;  /* 0x00016c00ff3c7b82 */ /* 0x000e220000000a00 */
[----:B------:R-:W-:Y:S01]  /*1c30*/  ULDC.64 UR4, c[0x0][0x5b8] ;  /* 0x00016e0000047ab9 */ /* 0x000fe20000000a00 */
[----:B------:R-:W-:Y:S01]  /*1c40*/  ISETP.GE.AND P3, PT, R58, 0x1, PT ;  /* 0x000000013a00780c */ /* 0x000fe20003f66270 */
[----:B------:R-:W-:Y:S01]  /*1c50*/  IMAD R0, R14, UR4, RZ ;  /* 0x000000040e007c24 */ /* 0x000fe2000f8e02ff */
[----:B------:R-:W-:Y:S01]  /*1c60*/  BSSY B1, `(.L_x_30) ;  /* 0x000000e000017945 */ /* 0x000fe20003800000 */
[C---:B------:R-:W-:Y:S01]  /*1c70*/  IMAD.WIDE.U32 R14, R59.reuse, UR4, R8 ;  /* 0x000000043b0e7c25 */ /* 0x040fe2000f8e0008 */
[----:B------:R-:W-:Y:S02]  /*1c80*/  ISETP.LT.OR P1, PT, R20, 0x1, !P3 ;  /* 0x000000011400780c */ /* 0x000fe40005f21670 */
[----:B------:R-:W1:Y:S01]  /*1c90*/  LDC.64 R62, c[0x0][0x5a8] ;  /* 0x00016a00ff3e7b82 */ /* 0x000e620000000a00 */
[----:B------:R-:W-:Y:S02]  /*1ca0*/  IMAD R13, R59, UR5, R0 ;  /* 0x000000053b0d7c24 */ /* 0x000fe4000f8e0200 */
[----:B------:R-:W-:-:S02]  /*1cb0*/  IMAD.MOV.U32 R12, RZ, RZ, R14 ;  /* 0x000000ffff0c7224 */ /* 0x000fc400078e000e */
[----:B------:R-:W-:Y:S02]  /*1cc0*/  IMAD.IADD R13, R15, 0x1, R13 ;  /* 0x000000010f0d7824 */ /* 0x000fe400078e020d */
[-C--:B0-----:R-:W-:Y:S02]  /*1cd0*/  IMAD R10, R11, R60.reuse, RZ ;  /* 0x0000003c0b0a7224 */ /* 0x081fe400078e02ff */
[----:B------:R-:W-:-:S04]  /*1ce0*/  IMAD.WIDE.U32 R8, R65, R60, R12 ;  /* 0x0000003c41087225 */ /* 0x000fc800078e000c */
[----:B------:R-:W-:Y:S01]  /*1cf0*/  IMAD R21, R65, R61, R10 ;  /* 0x0000003d41157224 */ /* 0x000fe200078e020a */
[----:B-1----:R-:W-:-:S04]  /*1d00*/  IADD3 R8, P0, R8, R62, RZ ;  /* 0x0000003e08087210 */ /* 0x002fc80007f1e0ff */
[----:B------:R-:W-:Y:S01]  /*1d10*/  IADD3.X R9, R63, R9, R21, P0, !PT ;  /* 0x000000093f097210 */ /* 0x000fe200007fe415 */
[----:B------:R-:W-:Y:S08]  /*1d20*/  @P1 BRA `(.L_x_31) ;  /* 0x0000000000041947 */ /* 0x000ff00003800000 */
[----:B------:R0:W5:Y:S02]  /*1d30*/  LDG.E.U8 R56, desc[UR36][R8.64] ;  /* 0x0000002408387981 */ /* 0x000164000c1e1100 */
.L_x_31:
[----:B------:R-:W-:Y:S05]  /*1d40*/  BSYNC B1 ;  /* 0x0000000000017941 */ /* 0x000fea0003800000 */
.L_x_30:
[----:B-----5:R-:W-:Y:S01]  /*1d50*/  LOP3.LUT R0, R56, 0xffff, RZ, 0xc0, !PT ;  /* 0x0000ffff38007812 */ /* 0x020fe200078ec0ff */
[----:B------:R-:W-:Y:S01]  /*1d60*/  IMAD.SHL.U32 R10, R60, 0x8, RZ ;  /* 0x000000083c0a7824 */ /* 0x000fe200078e00ff */
[----:B------:R-:W-:Y:S01]  /*1d70*/  ISETP.GE.AND P2, PT, R58, 0x2, PT ;  /* 0x000000023a00780c */ /* 0x000fe20003f46270 */
[----:B------:R-:W-:Y:S01]  /*1d80*/  BSSY B1, `(.L_x_32) ;  /* 0x000000e000017945 */ /* 0x000fe20003800000 */
[----:B------:R-:W-:Y:S02]  /*1d90*/  PRMT R0, R0, 0x8880, RZ ;  /* 0x0000888000007816 */ /* 0x000fe400000000ff */
[----:B------:R-:W-:Y:S02]  /*1da0*/  ISETP.LT.OR P0, PT, R20, 0x1, !P2 ;  /* 0x000000011400780c */ /* 0x000fe40005701670 */
[----:B------:R-:W-:Y:S01]  /*1db0*/  SHF.L.U64.HI R11, R60, 0x3, R61 ;  /* 0x000000033c0b7819 */ /* 0x000fe2000001023d */
[----:B------:R-:W-:-:S04]  /*1dc0*/  IMAD R3, R0, R23, RZ ;  /* 0x0000001700037224 */ /* 0x000fc800078e02ff */
[----:B------:R-:W-:Y:S02]  /*1dd0*/  @!P1 IMAD R15, R24, R22, R3 ;  /* 0x00000016180f9224 */ /* 0x000fe400078e0203 */
[----:B------:R-:W-:-:S03]  /*1de0*/  IMAD.WIDE.U32 R10, R65, R60, R10 ;  /* 0x0000003c410a7225 */ /* 0x000fc600078e000a */
[----:B------:R1:W-:Y:S01]  /*1df0*/  @!P1 STG.E.U8 desc[UR36][R6.64], R15 ;  /* 0x0000000f06009986 */ /* 0x0003e2000c101124 */
[----:B------:R-:W-:Y:S01]  /*1e00*/  IADD3 R10, P4, P5, R14, R62, R10 ;  /* 0x0000003e0e0a7210 */ /* 0x000fe20007d9e00a */
[----:B------:R-:W-:Y:S01]  /*1e10*/  IMAD.IADD R14, R21, 0x1, R11 ;  /* 0x00000001150e7824 */ /* 0x000fe200078e020b */
[----:B------:R-:W-:Y:S11]  /*1e20*/  @P0 BRA `(.L_x_33) ;  /* 0x00000000000c0947 */ /* 0x000ff60003800000 */
[----:B------:R-:W2:Y:S02]  /*1e30*/  LDG.E.U8 R56, desc[UR36][R8.64+0x1] ;  /* 0x0000012408387981 */ /* 0x000ea4000c1e1100 */
[----:B--2---:R-:W-:-:S05]  /*1e40*/  PRMT R0, R56, 0x8880, RZ ;  /* 0x0000888038007816 */ /* 0x004fca00000000ff */
[----:B------:R-:W-:-:S07]  /*1e50*/  IMAD R3, R0, R23, RZ ;  /* 0x0000001700037224 */ /* 0x000fce00078e02ff */
.L_x_33:
[----:B------:R-:W-:Y:S05]  /*1e60*/  BSYNC B1 ;  /* 0x0000000000017941 */ /* 0x000fea0003800000 */
.L_x_32:
[----:B------:R-:W-:Y:S01]  /*1e70*/  ISETP.LT.OR P3, PT, R20, 0x9, !P3 ;  /* 0x000000091400780c */ /* 0x000fe20005f61670 */
[----:B------:R-:W-:Y:S01]  /*1e80*/  @!P0 IMAD R25, R25, R22, R3 ;  /* 0x0000001619198224 */ /* 0x000fe200078e0203 */
[C---:B------:R-:W-:Y:S01]  /*1e90*/  ISETP.GE.AND P1, PT, R58.reuse, 0x9, PT ;  /* 0x000000093a00780c */ /* 0x040fe20003f26270 */
[----:B------:R-:W-:Y:S01]  /*1ea0*/  BSSY B1, `(.L_x_34) ;  /* 0x000000b000017945 */ /* 0x000fe20003800000 */
[----:B------:R-:W-:Y:S02]  /*1eb0*/  IADD3.X R11, R13, R63, R14, P4, P5 ;  /* 0x0000003f0d0b7210 */ /* 0x000fe400027ea40e */
[----:B------:R2:W-:Y:S01]  /*1ec0*/  @!P0 STG.E.U8 desc[UR36][R6.64+0x1], R25 ;  /* 0x0000011906008986 */ /* 0x0005e2000c101124 */
[----:B------:R-:W-:Y:S02]  /*1ed0*/  ISETP.GE.AND P0, PT, R58, 0xa, PT ;  /* 0x0000000a3a00780c */ /* 0x000fe40003f06270 */
[C---:B------:R-:W-:Y:S02]  /*1ee0*/  ISETP.LT.OR P2, PT, R20.reuse, 0x9, !P2 ;  /* 0x000000091400780c */ /* 0x040fe40005741670 */
[----:B------:R-:W-:-:S02]  /*1ef0*/  ISETP.LT.OR P5, PT, R20, 0x1, !P1 ;  /* 0x000000011400780c */ /* 0x000fc40004fa1670 */
[----:B------:R-:W-:Y:S01]  /*1f00*/  ISETP.LT.OR P4, PT, R20, 0x1, !P0 ;  /* 0x000000011400780c */ /* 0x000fe20004781670 */
[----:B------:R-:W-:-:S12]  /*1f10*/  @P3 BRA `(.L_x_35) ;  /* 0x00000000000c3947 */ /* 0x000fd80003800000 */
[----:B------:R-:W3:Y:S02]  /*1f20*/  LDG.E.U8 R56, desc[UR36][R10.64] ;  /* 0x000000240a387981 */ /* 0x000ee4000c1e1100 */
[----:B---3--:R-:W-:-:S05]  /*1f30*/  PRMT R0, R56, 0x8880, RZ ;  /* 0x0000888038007816 */ /* 0x008fca00000000ff */
[----:B------:R-:W-:-:S07]  /*1f40*/  IMAD R3, R0, R23, RZ ;  /* 0x0000001700037224 */ /* 0x000fce00078e02ff */
.L_x_35:
[----:B------:R-:W-:Y:S05]  /*1f50*/  BSYNC B1 ;  /* 0x0000000000017941 */ /* 0x000fea0003800000 */
.L_x_34:
[----:B------:R-:W-:Y:S01]  /*1f60*/  @!P3 IMAD R13, R26, R22, R3 ;  /* 0x000000161a0db224 */ /* 0x000fe200078e0203 */
[----:B------:R-:W-:Y:S04]  /*1f70*/  BSSY B1, `(.L_x_36) ;  /* 0x0000006000017945 */ /* 0x000fe80003800000 */
[----:B------:R3:W-:Y:S01]  /*1f80*/  @!P3 STG.E.U8 desc[UR36][R4.64], R13 ;  /* 0x0000000d0400b986 */ /* 0x0007e2000c101124 */
[----:B------:R-:W-:Y:S05]  /*1f90*/  @P2 BRA `(.L_x_37) ;  /* 0x00000000000c2947 */ /* 0x000fea0003800000 */
[----:B------:R-:W4:Y:S02]  /*1fa0*/  LDG.E.U8 R56, desc[UR36][R10.64+0x1] ;  /* 0x000001240a387981 */ /* 0x000f24000c1e1100 */
[----:B----4-:R-:W-:-:S05]  /*1fb0*/  PRMT R0, R56, 0x8880, RZ ;  /* 0x0000888038007816 */ /* 0x010fca00000000ff */
[----:B------:R-:W-:-:S07]  /*1fc0*/  IMAD R3, R0, R23, RZ ;  /* 0x0000001700037224 */ /* 0x000fce00078e02ff */
.L_x_37:
[----:B------:R-:W-:Y:S05]  /*1fd0*/  BSYNC B1 ;  /* 0x0000000000017941 */ /* 0x000fea0003800000 */
.L_x_36:
[----:B------:R-:W-:Y:S01]  /*1fe0*/  @!P2 IMAD R27, R27, R22, R3 ;  /* 0x000000161b1ba224 */ /* 0x000fe200078e0203 */
[----:B------:R-:W-:Y:S04]  /*1ff0*/  BSSY B1, `(.L_x_38) ;  /* 0x0000006000017945 */ /* 0x000fe80003800000 */
[----:B------:R4:W-:Y:S01]  /*2000*/  @!P2 STG.E.U8 desc[UR36][R4.64+0x1], R27 ;  /* 0x0000011b0400a986 */ /* 0x0009e2000c101124 */
[----:B------:R-:W-:Y:S05]  /*2010*/  @P5 BRA `(.L_x_39) ;  /* 0x00000000000c5947 */ /* 0x000fea0003800000 */
[----:B------:R-:W5:Y:S02]  /*2020*/  LDG.E.U8 R56, desc[UR36][R8.64+0x8] ;  /* 0x0000082408387981 */ /* 0x000f64000c1e1100 */
[----:B-----5:R-:W-:-:S05]  /*2030*/  PRMT R0, R56, 0x8880, RZ ;  /* 0x0000888038007816 */ /* 0x020fca00000000ff */
[----:B------:R-:W-:-:S07]  /*2040*/  IMAD R3, R0, R23, RZ ;  /* 0x0000001700037224 */ /* 0x000fce00078e02ff */
.L_x_39:
[----:B------:R-:W-:Y:S05]  /*2050*/  BSYNC B1 ;  /* 0x0000000000017941 */ /* 0x000fea0003800000 */
.L_x_38:
[----:B---3--:R-:W-:Y:S01]  /*2060*/  @!P5 IMAD R13, R28, R22, R3 ;  /* 0x000000161c0dd224 */ /* 0x008fe200078e0203 */
[----:B------:R-:W-:Y:S04]  /*2070*/  BSSY B1, `(.L_x_40) ;  /* 0x0000006000017945 */ /* 0x000fe80003800000 */
[----:B------:R3:W-:Y:S01]  /*2080*/  @!P5 STG.E.U8 desc[UR36][R6.64+0x8], R13 ;  /* 0x0000080d0600d986 */ /* 0x0007e2000c101124 */
[----:B------:R-:W-:Y:S05]  /*2090*/  @P4 BRA `(.L_x_41) ;  /* 0x00000000000c4947 */ /* 0x000fea0003800000 */
[----:B------:R-:W5:Y:S02]  /*20a0*/  LDG.E.U8 R56, desc[UR36][R8.64+0x9] ;  /* 0x0000092408387981 */ /* 0x000f64000c1e1100 */
[----:B-----5:R-:W-:-:S05]  /*20b0*/  PRMT R0, R56, 0x8880, RZ ;  /* 0x0000888038007816 */ /* 0x020fca00000000ff */
[----:B------:R-:W-:-:S07]  /*20c0*/  IMAD R3, R0, R23, RZ ;  /* 0x0000001700037224 */ /* 0x000fce00078e02ff */
.L_x_41:
[----:B------:R-:W-:Y:S05]  /*20d0*/  BSYNC B1 ;  /* 0x0000000000017941 */ /* 0x000fea0003800000 */
.L_x_40:
[----:B------:R-:W-:Y:S01]  /*20e0*/  ISETP.LT.OR P1, PT, R20, 0x9, !P1 ;  /* 0x000000091400780c */ /* 0x000fe20004f21670 */
[----:B------:R-:W-:Y:S01]  /*20f0*/  @!P4 IMAD R29, R29, R22, R3 ;  /* 0x000000161d1dc224 */ /* 0x000fe200078e0203 */
[C---:B------:R-:W-:Y:S01]  /*2100*/  ISETP.GE.AND P3, PT, R58.reuse, 0x11, PT ;  /* 0x000000113a00780c */ /* 0x040fe20003f66270 */
[----:B------:R-:W-:Y:S01]  /*2110*/  BSSY B1, `(.L_x_42) ;  /* 0x000000a000017945 */ /* 0x000fe20003800000 */
[----:B------:R-:W-:Y:S02]  /*2120*/  ISETP.GE.AND P2, PT, R58, 0x12, PT ;  /* 0x000000123a00780c */ /* 0x000fe40003f46270 */
[----:B------:R0:W-:Y:S01]  /*2130*/  @!P4 STG.E.U8 desc[UR36][R6.64+0x9], R29 ;  /* 0x0000091d0600c986 */ /* 0x0001e2000c101124 */
[C---:B------:R-:W-:Y:S02]  /*2140*/  ISETP.LT.OR P0, PT, R20.reuse, 0x9, !P0 ;  /* 0x000000091400780c */ /* 0x040fe40004701670 */
[C---:B------:R-:W-:Y:S02]  /*2150*/  ISETP.LT.OR P5, PT, R20.reuse, 0x1, !P3 ;  /* 0x000000011400780c */ /* 0x040fe40005fa1670 */
[----:B------:R-:W-:-:S02]  /*2160*/  ISETP.LT.OR P4, PT, R20, 0x1, !P2 ;  /* 0x000000011400780c */ /* 0x000fc40005781670 */
[----:B------:R-:W-:Y:S11]  /*2170*/  @P1 BRA `(.L_x_43) ;  /* 0x00000000000c1947 */ /* 0x000ff60003800000 */
[----:B------:R-:W5:Y:S02]  /*2180*/  LDG.E.U8 R56, desc[UR36][R10.64+0x8] ;  /* 0x000008240a387981 */ /* 0x000f64000c1e1100 */
[----:B-----5:R-:W-:-:S05]  /*2190*/  PRMT R0, R56, 0x8880, RZ ;  /* 0x0000888038007816 */ /* 0x020fca00000000ff */
[----:B------:R-:W-:-:S07]  /*21a0*/  IMAD R3, R0, R23, RZ ;  /* 0x0000001700037224 */ /* 0x000fce00078e02ff */
.L_x_43:
[----:B------:R-:W-:Y:S05]  /*21b0*/  BSYNC B1 ;  /* 0x0000000000017941 */ /* 0x000fea0003800000 */
.L_x_42:
[----:B---3--:R-:W-:Y:S01]  /*21c0*/  @!P1 IMAD R13, R30, R22, R3 ;  /* 0x000000161e0d9224 */ /* 0x008fe200078e0203 */
[----:B------:R-:W-:Y:S04]  /*21d0*/  BSSY B1, `(.L_x_44) ;  /* 0x0000006000017945 */ /* 0x000fe80003800000 */
[----:B------:R3:W-:Y:S01]  /*21e0*/  @!P1 STG.E.U8 desc[UR36][R4.64+0x8], R13 ;  /* 0x0000080d04009986 */ /* 0x0007e2000c101124 */
[----:B------:R-:W-:Y:S05]  /*21f0*/  @P0 BRA `(.L_x_45) ;  /* 0x00000000000c0947 */ /* 0x000fea0003800000 */
[----:B------:R-:W5:Y:S02]  /*2200*/  LDG.E.U8 R56, desc[UR36][R10.64+0x9] ;  /* 0x000009240a387981 */ /* 0x000f64000c1e1100 */
[----:B-----5:R-:W-:-:S05]  /*2210*/  PRMT R0, R56, 0x8880, RZ ;  /* 0x0000888038007816 */ /* 0x020fca00000000ff */
[----:B------:R-:W-:-:S07]  /*2220*/  IMAD R3, R0, R23, RZ ;  /* 0x0000001700037224 */ /* 0x000fce00078e02ff */
.L_x_45:
[----:B------:R-:W-:Y:S05]  /*2230*/  BSYNC B1 ;  /* 0x0000000000017941 */ /* 0x000fea0003800000 */
.L_x_44:
[----:B------:R-:W-:Y:S01]  /*2240*/  @!P0 IMAD R31, R31, R22, R3 ;  /* 0x000000161f1f8224 */ /* 0x000fe200078e0203 */
[----:B------:R-:W-:Y:S04]  /*2250*/  BSSY B1, `(.L_x_46) ;  /* 0x0000006000017945 */ /* 0x000fe80003800000 */
[----:B------:R0:W-:Y:S01]  /*2260*/  @!P0 STG.E.U8 desc[UR36][R4.64+0x9], R31 ;  /* 0x0000091f04008986 */ /* 0x0001e2000c101124 */
[----:B------:R-:W-:Y:S05]  /*2270*/  @P5 BRA `(.L_x_47) ;  /* 0x00000000000c5947 */ /* 0x000fea0003800000 */
[----:B------:R-:W5:Y:S02]  /*2280*/  LDG.E.U8 R56, desc[UR36][R8.64+0x10] ;  /* 0x0000102408387981 */ /* 0x000f64000c1e1100 */
[----:B-----5:R-:W-:-:S05]  /*2290*/  PRMT R0, R56, 0x8880, RZ ;  /* 0x0000888038007816 */ /* 0x020fca00000000ff */
[----:B------:R-:W-:-:S07]  /*22a0*/  IMAD R3, R0, R23, RZ ;  /* 0x0000001700037224 */ /* 0x000fce00078e02ff */
.L_x_47:
[----:B------:R-:W-:Y:S05]  /*22b0*/  BSYNC B1 ;  /* 0x0000000000017941 */ /* 0x000fea0003800000 */
.L_x_46:
[----:B---3--:R-:W-:Y:S01]  /*22c0*/  @!P5 IMAD R13, R32, R22, R3 ;  /* 0x00000016200dd224 */ /* 0x008fe200078e0203 */
[----:B------:R-:W-:Y:S04]  /*22d0*/  BSSY B1, `(.L_x_48) ;  /* 0x0000006000017945 */ /* 0x000fe80003800000 */
[----:B------:R3:W-:Y:S01]  /*22e0*/  @!P5 STG.E.U8 desc[UR36][R6.64+0x10], R13 ;  /* 0x0000100d0600d986 */ /* 0x0007e2000c101124 */
[----:B------:R-:W-:Y:S05]  /*22f0*/  @P4 BRA `(.L_x_49) ;  /* 0x00000000000c4947 */ /* 0x000fea0003800000 */
[----:B------:R-:W5:Y:S02]  /*2300*/  LDG.E.U8 R56, desc[UR36][R8.64+0x11] ;  /* 0x0000112408387981 */ /* 0x000f64000c1e1100 */
[----:B-----5:R-:W-:-:S05]  /*2310*/  PRMT R0, R56, 0x8880, RZ ;  /* 0x0000888038007816 */ /* 0x020fca00000000ff */
[----:B------:R-:W-:-:S07]  /*2320*/  IMAD R3, R0, R23, RZ ;  /* 0x0000001700037224 */ /* 0x000fce00078e02ff */
.L_x_49:
[----:B------:R-:W-:Y:S05]  /*2330*/  BSYNC B1 ;  /* 0x0000000000017941 */ /* 0x000fea0003800000 */
.L_x_48:
        /* <DEDUP_REMOVED lines=13> */
.L_x_51:
[----:B------:R-:W-:Y:S05]  /*2410*/  BSYNC B1 ;  /* 0x0000000000017941 */ /* 0x000fea0003800000 */
.L_x_50:
[----:B---3--:R-:W-:Y:S01]  /*2420*/  @!P3 IMAD R13, R34, R22, R3 ;  /* 0x00000016220db224 */ /* 0x008fe200078e0203 */
[----:B------:R-:W-:Y:S04]  /*2430*/  BSSY B1, `(.L_x_52) ;  /* 0x0000006000017945 */ /* 0x000fe80003800000 */
[----:B------:R3:W-:Y:S01]  /*2440*/  @!P3 STG.E.U8 desc[UR36][R4.64+0x10], R13 ;  /* 0x0000100d0400b986 */ /* 0x0007e2000c101124 */
[----:B------:R-:W-:Y:S05]  /*2450*/  @P2 BRA `(.L_x_53) ;  /* 0x00000000000c2947 */ /* 0x000fea0003800000 */
[----:B------:R-:W5:Y:S02]  /*2460*/  LDG.E.U8 R56, desc[UR36][R10.64+0x11] ;  /* 0x000011240a387981 */ /* 0x000f64000c1e1100 */
[----:B-----5:R-:W-:-:S05]  /*2470*/  PRMT R0, R56, 0x8880, RZ ;  /* 0x0000888038007816 */ /* 0x020fca00000000ff */
[----:B------:R-:W-:-:S07]  /*2480*/  IMAD R3, R0, R23, RZ ;  /* 0x0000001700037224 */ /* 0x000fce00078e02ff */
.L_x_53:
[----:B------:R-:W-:Y:S05]  /*2490*/  BSYNC B1 ;  /* 0x0000000000017941 */ /* 0x000fea0003800000 */
.L_x_52:
[----:B------:R-:W-:Y:S01]  /*24a0*/  @!P2 IMAD R35, R35, R22, R3 ;  /* 0x000000162323a224 */ /* 0x000fe200078e0203 */
[----:B------:R-:W-:Y:S04]  /*24b0*/  BSSY B1, `(.L_x_54) ;  /* 0x0000006000017945 */ /* 0x000fe80003800000 */
[----:B------:R0:W-:Y:S01]  /*24c0*/  @!P2 STG.E.U8 desc[UR36][R4.64+0x11], R35 ;  /* 0x000011230400a986 */ /* 0x0001e2000c101124 */
[----:B------:R-:W-:Y:S05]  /*24d0*/  @P5 BRA `(.L_x_55) ;  /* 0x00000000000c5947 */ /* 0x000fea0003800000 */
[----:B------:R-:W5:Y:S02]  /*24e0*/  LDG.E.U8 R56, desc[UR36][R8.64+0x18] ;  /* 0x0000182408387981 */ /* 0x000f64000c1e1100 */
[----:B-----5:R-:W-:-:S05]  /*24f0*/  PRMT R0, R56, 0x8880, RZ ;  /* 0x0000888038007816 */ /* 0x020fca00000000ff */
[----:B------:R-:W-:-:S07]  /*2500*/  IMAD R3, R0, R23, RZ ;  /* 0x0000001700037224 */ /* 0x000fce00078e02ff */
.L_x_55:
[----:B------:R-:W-:Y:S05]  /*2510*/  BSYNC B1 ;  /* 0x0000000000017941 */ /* 0x000fea0003800000 */
.L_x_54:
[----:B---3--:R-:W-:Y:S01]  /*2520*/  @!P5 IMAD R13, R36, R22, R3 ;  /* 0x00000016240dd224 */ /* 0x008fe200078e0203 */
[----:B------:R-:W-:Y:S04]  /*2530*/  BSSY B1, `(.L_x_56) ;  /* 0x0000006000017945 */ /* 0x000fe80003800000 */
[----:B------:R3:W-:Y:S01]  /*2540*/  @!P5 STG.E.U8 desc[UR36][R6.64+0x18], R13 ;  /* 0x0000180d0600d986 */ /* 0x0007e2000c101124 */
[----:B------:R-:W-:Y:S05]  /*2550*/  @P4 BRA `(.L_x_57) ;  /* 0x00000000000c4947 */ /* 0x000fea0003800000 */
[----:B------:R-:W5:Y:S02]  /*2560*/  LDG.E.U8 R56, desc[UR36][R8.64+0x19] ;  /* 0x0000192408387981 */ /* 0x000f64000c1e1100 */
[----:B-----5:R-:W-:-:S05]  /*2570*/  PRMT R0, R56, 0x8880, RZ ;  /* 0x0000888038007816 */ /* 0x020fca00000000ff */
[----:B------:R-:W-:-:S07]  /*2580*/  IMAD R3, R0, R23, RZ ;  /* 0x0000001700037224 */ /* 0x000fce00078e02ff */
.L_x_57:
[----:B------:R-:W-:Y:S05]  /*2590*/  BSYNC B1 ;  /* 0x0000000000017941 */ /* 0x000fea0003800000 */
.L_x_56:
        /* <DEDUP_REMOVED lines=13> */
.L_x_59:
[----:B------:R-:W-:Y:S05]  /*2670*/  BSYNC B1 ;  /* 0x0000000000017941 */ /* 0x000fea0003800000 */
.L_x_58:
[----:B---3--:R-:W-:Y:S01]  /*2680*/  @!P1 IMAD R13, R38, R22, R3 ;  /* 0x00000016260d9224 */ /* 0x008fe200078e0203 */
[----:B------:R-:W-:Y:S04]  /*2690*/  BSSY B1, `(.L_x_60) ;  /* 0x0000006000017945 */ /* 0x000fe80003800000 */
[----:B------:R3:W-:Y:S01]  /*26a0*/  @!P1 STG.E.U8 desc[UR36][R4.64+0x18], R13 ;  /* 0x0000180d04009986 */ /* 0x0007e2000c101124 */
[----:B------:R-:W-:Y:S05]  /*26b0*/  @P4 BRA `(.L_x_61) ;  /* 0x00000000000c4947 */ /* 0x000fea0003800000 */
[----:B------:R-:W5:Y:S02]  /*26c0*/  LDG.E.U8 R56, desc[UR36][R10.64+0x19] ;  /* 0x000019240a387981 */ /* 0x000f64000c1e1100 */
[----:B-----5:R-:W-:-:S05]  /*26d0*/  PRMT R0, R56, 0x8880, RZ ;  /* 0x0000888038007816 */ /* 0x020fca00000000ff */
[----:B------:R-:W-:-:S07]  /*26e0*/  IMAD R3, R0, R23, RZ ;  /* 0x0000001700037224 */ /* 0x000fce00078e02ff */
.L_x_61:
[----:B------:R-:W-:Y:S05]  /*26f0*/  BSYNC B1 ;  /* 0x0000000000017941 */ /* 0x000fea0003800000 */
.L_x_60:
[----:B------:R-:W-:Y:S01]  /*2700*/  @!P4 IMAD R39, R39, R22, R3 ;  /* 0x000000162727c224 */ /* 0x000fe200078e0203 */
[----:B------:R-:W-:Y:S04]  /*2710*/  BSSY B1, `(.L_x_62) ;  /* 0x0000006000017945 */ /* 0x000fe80003800000 */
[----:B------:R0:W-:Y:S01]  /*2720*/  @!P4 STG.E.U8 desc[UR36][R4.64+0x19], R39 ;  /* 0x000019270400c986 */ /* 0x0001e2000c101124 */
[----:B------:R-:W-:Y:S05]  /*2730*/  @P5 BRA `(.L_x_63) ;  /* 0x00000000000c5947 */ /* 0x000fea0003800000 */
[----:B------:R-:W5:Y:S02]  /*2740*/  LDG.E.U8 R56, desc[UR36][R8.64+0x20] ;  /* 0x0000202408387981 */ /* 0x000f64000c1e1100 */
[----:B-----5:R-:W-:-:S05]  /*2750*/  PRMT R0, R56, 0x8880, RZ ;  /* 0x0000888038007816 */ /* 0x020fca00000000ff */
[----:B------:R-:W-:-:S07]  /*2760*/  IMAD R3, R0, R23, RZ ;  /* 0x0000001700037224 */ /* 0x000fce00078e02ff */
.L_x_63:
[----:B------:R-:W-:Y:S05]  /*2770*/  BSYNC B1 ;  /* 0x0000000000017941 */ /* 0x000fea0003800000 */
.L_x_62:
[----:B---3--:R-:W-:Y:S01]  /*2780*/  @!P5 IMAD R13, R40, R22, R3 ;  /* 0x00000016280dd224 */ /* 0x008fe200078e0203 */
[----:B------:R-:W-:Y:S04]  /*2790*/  BSSY B1, `(.L_x_64) ;  /* 0x0000006000017945 */ /* 0x000fe80003800000 */
[----:B------:R3:W-:Y:S01]  /*27a0*/  @!P5 STG.E.U8 desc[UR36][R6.64+0x20], R13 ;  /* 0x0000200d0600d986 */ /* 0x0007e2000c101124 */
[----:B------:R-:W-:Y:S05]  /*27b0*/  @P0 BRA `(.L_x_65) ;  /* 0x00000000000c0947 */ /* 0x000fea0003800000 */
[----:B------:R-:W5:Y:S02]  /*27c0*/  LDG.E.U8 R56, desc[UR36][R8.64+0x21] ;  /* 0x0000212408387981 */ /* 0x000f64000c1e1100 */
[----:B-----5:R-:W-:-:S05]  /*27d0*/  PRMT R0, R56, 0x8880, RZ ;  /* 0x0000888038007816 */ /* 0x020fca00000000ff */
[----:B------:R-:W-:-:S07]  /*27e0*/  IMAD R3, R0, R23, RZ ;  /* 0x0000001700037224 */ /* 0x000fce00078e02ff */
.L_x_65:
[----:B------:R-:W-:Y:S05]  /*27f0*/  BSYNC B1 ;  /* 0x0000000000017941 */ /* 0x000fea0003800000 */
.L_x_64:
        /* <DEDUP_REMOVED lines=13> */
.L_x_67:
[----:B------:R-:W-:Y:S05]  /*28d0*/  BSYNC B1 ;  /* 0x0000000000017941 */ /* 0x000fea0003800000 */
.L_x_66:
[----:B---3--:R-:W-:Y:S01]  /*28e0*/  @!P3 IMAD R13, R42, R22, R3 ;  /* 0x000000162a0db224 */ /* 0x008fe200078e0203 */
[----:B------:R-:W-:Y:S04]  /*28f0*/  BSSY B1, `(.L_x_68) ;  /* 0x0000006000017945 */ /* 0x000fe80003800000 */
[----:B------:R3:W-:Y:S01]  /*2900*/  @!P3 STG.E.U8 desc[UR36][R4.64+0x20], R13 ;  /* 0x0000200d0400b986 */ /* 0x0007e2000c101124 */
[----:B------:R-:W-:Y:S05]  /*2910*/  @P2 BRA `(.L_x_69) ;  /* 0x00000000000c2947 */ /* 0x000fea0003800000 */
[----:B------:R-:W5:Y:S02]  /*2920*/  LDG.E.U8 R56, desc[UR36][R10.64+0x21] ;  /* 0x000021240a387981 */ /* 0x000f64000c1e1100 */
[----:B-----5:R-:W-:-:S05]  /*2930*/  PRMT R0, R56, 0x8880, RZ ;  /* 0x0000888038007816 */ /* 0x020fca00000000ff */
[----:B------:R-:W-:-:S07]  /*2940*/  IMAD R3, R0, R23, RZ ;  /* 0x0000001700037224 */ /* 0x000fce00078e02ff */
.L_x_69:
[----:B------:R-:W-:Y:S05]  /*2950*/  BSYNC B1 ;  /* 0x0000000000017941 */ /* 0x000fea0003800000 */
.L_x_68:
[----:B------:R-:W-:Y:S01]  /*2960*/  @!P2 IMAD R43, R43, R22, R3 ;  /* 0x000000162b2ba224 */ /* 0x000fe200078e0203 */
[----:B------:R-:W-:Y:S04]  /*2970*/  BSSY B1, `(.L_x_70) ;  /* 0x0000006000017945 */ /* 0x000fe80003800000 */
[----:B------:R0:W-:Y:S01]  /*2980*/  @!P2 STG.E.U8 desc[UR36][R4.64+0x21], R43 ;  /* 0x0000212b0400a986 */ /* 0x0001e2000c101124 */
[----:B------:R-:W-:Y:S05]  /*2990*/  @P0 BRA `(.L_x_71) ;  /* 0x00000000000c0947 */ /* 0x000fea0003800000 */
[----:B------:R-:W5:Y:S02]  /*29a0*/  LDG.E.U8 R56, desc[UR36][R8.64+0x28] ;  /* 0x0000282408387981 */ /* 0x000f64000c1e1100 */
[----:B-----5:R-:W-:-:S05]  /*29b0*/  PRMT R0, R56, 0x8880, RZ ;  /* 0x0000888038007816 */ /* 0x020fca00000000ff */
[----:B------:R-:W-:-:S07]  /*29c0*/  IMAD R3, R0, R23, RZ ;  /* 0x0000001700037224 */ /* 0x000fce00078e02ff */
.L_x_71:
[----:B------:R-:W-:Y:S05]  /*29d0*/  BSYNC B1 ;  /* 0x0000000000017941 */ /* 0x000fea0003800000 */
.L_x_70:
[----:B---3--:R-:W-:Y:S01]  /*29e0*/  @!P0 IMAD R13, R44, R22, R3 ;  /* 0x000000162c0d8224 */ /* 0x008fe200078e0203 */
[----:B------:R-:W-:Y:S04]  /*29f0*/  BSSY B1, `(.L_x_72) ;  /* 0x0000006000017945 */ /* 0x000fe80003800000 */
[----:B------:R3:W-:Y:S01]  /*2a00*/  @!P0 STG.E.U8 desc[UR36][R6.64+0x28], R13 ;  /* 0x0000280d06008986 */ /* 0x0007e2000c101124 */
[----:B------:R-:W-:Y:S05]  /*2a10*/  @P5 BRA `(.L_x_73) ;  /* 0x00000000000c5947 */ /* 0x000fea0003800000 */
[----:B------:R-:W5:Y:S02]  /*2a20*/  LDG.E.U8 R56, desc[UR36][R8.64+0x29] ;  /* 0x0000292408387981 */ /* 0x000f64000c1e1100 */
[----:B-----5:R-:W-:-:S05]  /*2a30*/  PRMT R0, R56, 0x8880, RZ ;  /* 0x0000888038007816 */ /* 0x020fca00000000ff */
[----:B------:R-:W-:-:S07]  /*2a40*/  IMAD R3, R0, R23, RZ ;  /* 0x0000001700037224 */ /* 0x000fce00078e02ff */
.L_x_73:
[----:B------:R-:W-:Y:S05]  /*2a50*/  BSYNC B1 ;  /* 0x0000000000017941 */ /* 0x000fea0003800000 */
.L_x_72:
        /* <DEDUP_REMOVED lines=13> */
.L_x_75:
[----:B------:R-:W-:Y:S05]  /*2b30*/  BSYNC B1 ;  /* 0x0000000000017941 */ /* 0x000fea0003800000 */
.L_x_74:
[----:B---3--:R-:W-:Y:S01]  /*2b40*/  @!P4 IMAD R13, R46, R22, R3 ;  /* 0x000000162e0dc224 */ /* 0x008fe200078e0203 */
[----:B------:R-:W-:Y:S04]  /*2b50*/  BSSY B1, `(.L_x_76) ;  /* 0x0000006000017945 */ /* 0x000fe80003800000 */
[----:B------:R3:W-:Y:S01]  /*2b60*/  @!P4 STG.E.U8 desc[UR36][R4.64+0x28], R13 ;  /* 0x0000280d0400c986 */ /* 0x0007e2000c101124 */
[----:B------:R-:W-:Y:S05]  /*2b70*/  @P1 BRA `(.L_x_77) ;  /* 0x00000000000c1947 */ /* 0x000fea0003800000 */
[----:B------:R-:W5:Y:S02]  /*2b80*/  LDG.E.U8 R56, desc[UR36][R10.64+0x29] ;  /* 0x000029240a387981 */ /* 0x000f64000c1e1100 */
[----:B-----5:R-:W-:-:S05]  /*2b90*/  PRMT R0, R56, 0x8880, RZ ;  /* 0x0000888038007816 */ /* 0x020fca00000000ff */
[----:B------:R-:W-:-:S07]  /*2ba0*/  IMAD R3, R0, R23, RZ ;  /* 0x0000001700037224 */ /* 0x000fce00078e02ff */
.L_x_77:
[----:B------:R-:W-:Y:S05]  /*2bb0*/  BSYNC B1 ;  /* 0x0000000000017941 */ /* 0x000fea0003800000 */
.L_x_76:
[----:B------:R-:W-:Y:S01]  /*2bc0*/  @!P1 IMAD R47, R47, R22, R3 ;  /* 0x000000162f2f9224 */ /* 0x000fe200078e0203 */
[----:B------:R-:W-:Y:S04]  /*2bd0*/  BSSY B1, `(.L_x_78) ;  /* 0x0000006000017945 */ /* 0x000fe80003800000 */
[----:B------:R0:W-:Y:S01]  /*2be0*/  @!P1 STG.E.U8 desc[UR36][R4.64+0x29], R47 ;  /* 0x0000292f04009986 */ /* 0x0001e2000c101124 */
[----:B------:R-:W-:Y:S05]  /*2bf0*/  @P3 BRA `(.L_x_79) ;  /* 0x00000000000c3947 */ /* 0x000fea0003800000 */
[----:B------:R-:W5:Y:S02]  /*2c00*/  LDG.E.U8 R56, desc[UR36][R8.64+0x30] ;  /* 0x0000302408387981 */ /* 0x000f64000c1e1100 */
[----:B-----5:R-:W-:-:S05]  /*2c10*/  PRMT R0, R56, 0x8880, RZ ;  /* 0x0000888038007816 */ /* 0x020fca00000000ff */
[----:B------:R-:W-:-:S07]  /*2c20*/  IMAD R3, R0, R23, RZ ;  /* 0x0000001700037224 */ /* 0x000fce00078e02ff */
.L_x_79:
[----:B------:R-:W-:Y:S05]  /*2c30*/  BSYNC B1 ;  /* 0x0000000000017941 */ /* 0x000fea0003800000 */
.L_x_78:
[----:B---3--:R-:W-:Y:S01]  /*2c40*/  @!P3 IMAD R13, R48, R22, R3 ;  /* 0x00000016300db224 */ /* 0x008fe200078e0203 */
[----:B------:R-:W-:Y:S04]  /*2c50*/  BSSY B1, `(.L_x_80) ;  /* 0x0000006000017945 */ /* 0x000fe80003800000 */
[----:B------:R3:W-:Y:S01]  /*2c60*/  @!P3 STG.E.U8 desc[UR36][R6.64+0x30], R13 ;  /* 0x0000300d0600b986 */ /* 0x0007e2000c101124 */
[----:B------:R-:W-:Y:S05]  /*2c70*/  @P5 BRA `(.L_x_81) ;  /* 0x00000000000c5947 */ /* 0x000fea0003800000 */
[----:B------:R-:W5:Y:S02]  /*2c80*/  LDG.E.U8 R56, desc[UR36][R8.64+0x31] ;  /* 0x0000312408387981 */ /* 0x000f64000c1e1100 */
[----:B-----5:R-:W-:-:S05]  /*2c90*/  PRMT R0, R56, 0x8880, RZ ;  /* 0x0000888038007816 */ /* 0x020fca00000000ff */
[----:B------:R-:W-:-:S07]  /*2ca0*/  IMAD R3, R0, R23, RZ ;  /* 0x0000001700037224 */ /* 0x000fce00078e02ff */
.L_x_81:
[----:B------:R-:W-:Y:S05]  /*2cb0*/  BSYNC B1 ;  /* 0x0000000000017941 */ /* 0x000fea0003800000 */
.L_x_80:
        /* <DEDUP_REMOVED lines=9> */
[----:B------:R-:W-:Y:S01]  /*2d50*/  ISETP.LT.OR P3, PT, R20, 0x9, !P3 ;  /* 0x000000091400780c */ /* 0x000fe20005f61670 */
[----:B------:R-:W-:-:S12]  /*2d60*/  @P2 BRA `(.L_x_83) ;  /* 0x00000000000c2947 */ /* 0x000fd80003800000 */
[----:B------:R-:W5:Y:S02]  /*2d70*/  LDG.E.U8 R56, desc[UR36][R10.64+0x30] ;  /* 0x000030240a387981 */ /* 0x000f64000c1e1100 */
[----:B-----5:R-:W-:-:S05]  /*2d80*/  PRMT R0, R56, 0x8880, RZ ;  /* 0x0000888038007816 */ /* 0x020fca00000000ff */
[----:B------:R-:W-:-:S07]  /*2d90*/  IMAD R3, R0, R23, RZ ;  /* 0x0000001700037224 */ /* 0x000fce00078e02ff */
.L_x_83:
[----:B------:R-:W-:Y:S05]  /*2da0*/  BSYNC B1 ;  /* 0x0000000000017941 */ /* 0x000fea0003800000 */
.L_x_82:
[----:B---3--:R-:W-:Y:S01]  /*2db0*/  @!P2 IMAD R13, R50, R22, R3 ;  /* 0x00000016320da224 */ /* 0x008fe200078e0203 */
[----:B------:R-:W-:Y:S04]  /*2dc0*/  BSSY B1, `(.L_x_84) ;  /* 0x0000006000017945 */ /* 0x000fe80003800000 */
[----:B------:R3:W-:Y:S01]  /*2dd0*/  @!P2 STG.E.U8 desc[UR36][R4.64+0x30], R13 ;  /* 0x0000300d0400a986 */ /* 0x0007e2000c101124 */
[----:B------:R-:W-:Y:S05]  /*2de0*/  @P0 BRA `(.L_x_85) ;  /* 0x00000000000c0947 */ /* 0x000fea0003800000 */
[----:B------:R-:W5:Y:S02]  /*2df0*/  LDG.E.U8 R56, desc[UR36][R10.64+0x31] ;  /* 0x000031240a387981 */ /* 0x000f64000c1e1100 */
[----:B-----5:R-:W-:-:S05]  /*2e00*/  PRMT R0, R56, 0x8880, RZ ;  /* 0x0000888038007816 */ /* 0x020fca00000000ff */
[----:B------:R-:W-:-:S07]  /*2e10*/  IMAD R3, R0, R23, RZ ;  /* 0x0000001700037224 */ /* 0x000fce00078e02ff */
.L_x_85:
[----:B------:R-:W-:Y:S05]  /*2e20*/  BSYNC B1 ;  /* 0x0000000000017941 */ /* 0x000fea0003800000 */
.L_x_84:
[----:B------:R-:W-:Y:S01]  /*2e30*/  @!P0 IMAD R51, R51, R22, R3 ;  /* 0x0000001633338224 */ /* 0x000fe200078e0203 */
[----:B------:R-:W-:Y:S04]  /*2e40*/  BSSY B1, `(.L_x_86) ;  /* 0x0000006000017945 */ /* 0x000fe80003800000 */
[----:B------:R0:W-:Y:S01]  /*2e50*/  @!P0 STG.E.U8 desc[UR36][R4.64+0x31], R51 ;  /* 0x0000313304008986 */ /* 0x0001e2000c101124 */
[----:B------:R-:W-:Y:S05]  /*2e60*/  @P5 BRA `(.L_x_87) ;  /* 0x00000000000c5947 */ /* 0x000fea0003800000 */
[----:B------:R-:W5:Y:S02]  /*2e70*/  LDG.E.U8 R56, desc[UR36][R8.64+0x38] ;  /* 0x0000382408387981 */ /* 0x000f64000c1e1100 */
[----:B-----5:R-:W-:-:S05]  /*2e80*/  PRMT R0, R56, 0x8880, RZ ;  /* 0x0000888038007816 */ /* 0x020fca00000000ff */
[----:B------:R-:W-:-:S07]  /*2e90*/  IMAD R3, R0, R23, RZ ;  /* 0x0000001700037224 */ /* 0x000fce00078e02ff */
.L_x_87:
[----:B------:R-:W-:Y:S05]  /*2ea0*/  BSYNC B1 ;  /* 0x0000000000017941 */ /* 0x000fea0003800000 */
.L_x_86:
[----:B---3--:R-:W-:Y:S01]  /*2eb0*/  @!P5 IMAD R13, R52, R22, R3 ;  /* 0x00000016340dd224 */ /* 0x008fe200078e0203 */
[----:B------:R-:W-:Y:S04]  /*2ec0*/  BSSY B1, `(.L_x_88) ;  /* 0x0000006000017945 */ /* 0x000fe80003800000 */
[----:B------:R3:W-:Y:S01]  /*2ed0*/  @!P5 STG.E.U8 desc[UR36][R6.64+0x38], R13 ;  /* 0x0000380d0600d986 */ /* 0x0007e2000c101124 */
[----:B------:R-:W-:Y:S05]  /*2ee0*/  @P4 BRA `(.L_x_89) ;  /* 0x00000000000c4947 */ /* 0x000fea0003800000 */
[----:B------:R-:W5:Y:S02]  /*2ef0*/  LDG.E.U8 R56, desc[UR36][R8.64+0x39] ;  /* 0x0000392408387981 */ /* 0x000f64000c1e1100 */
[----:B-----5:R-:W-:-:S05]  /*2f00*/  PRMT R0, R56, 0x8880, RZ ;  /* 0x0000888038007816 */ /* 0x020fca00000000ff */
[----:B------:R-:W-:-:S07]  /*2f10*/  IMAD R3, R0, R23, RZ ;  /* 0x0000001700037224 */ /* 0x000fce00078e02ff */
.L_x_89:
[----:B------:R-:W-:Y:S05]  /*2f20*/  BSYNC B1 ;  /* 0x0000000000017941 */ /* 0x000fea0003800000 */
.L_x_88:
[----:B------:R-:W-:Y:S01]  /*2f30*/  @!P4 IMAD R53, R53, R22, R3 ;  /* 0x000000163535c224 */ /* 0x000fe200078e0203 */
[----:B------:R-:W-:Y:S04]  /*2f40*/  BSSY B1, `(.L_x_90) ;  /* 0x0000006000017945 */ /* 0x000fe80003800000 */
[----:B------:R0:W-:Y:S01]  /*2f50*/  @!P4 STG.E.U8 desc[UR36][R6.64+0x39], R53 ;  /* 0x000039350600c986 */ /* 0x0001e2000c101124 */
[----:B------:R-:W-:Y:S05]  /*2f60*/  @P3 BRA `(.L_x_91) ;  /* 0x00000000000c3947 */ /* 0x000fea0003800000 */
[----:B------:R-:W5:Y:S02]  /*2f70*/  LDG.E.U8 R56, desc[UR36][R10.64+0x38] ;  /* 0x000038240a387981 */ /* 0x000f64000c1e1100 */
[----:B-----5:R-:W-:-:S05]  /*2f80*/  PRMT R0, R56, 0x8880, RZ ;  /* 0x0000888038007816 */ /* 0x020fca00000000ff */
[----:B------:R-:W-:-:S07]  /*2f90*/  IMAD R3, R0, R23, RZ ;  /* 0x0000001700037224 */ /* 0x000fce00078e02ff */
.L_x_91:
[----:B------:R-:W-:Y:S05]  /*2fa0*/  BSYNC B1 ;  /* 0x0000000000017941 */ /* 0x000fea0003800000 */
.L_x_90:
[----:B0123--:R-:W-:Y:S01]  /*2fb0*/  @!P3 IMAD R7, R54, R22, R3 ;  /* 0x000000163607b224 */ /* 0x00ffe200078e0203 */
[----:B------:R-:W-:Y:S01]  /*2fc0*/  ISETP.LT.OR P1, PT, R20, 0x9, !P1 ;  /* 0x000000091400780c */ /* 0x000fe20004f21670 */
[----:B------:R-:W-:Y:S03]  /*2fd0*/  BSSY B1, `(.L_x_92) ;  /* 0x0000006000017945 */ /* 0x000fe60003800000 */
[----:B------:R0:W-:Y:S09]  /*2fe0*/  @!P3 STG.E.U8 desc[UR36][R4.64+0x38], R7 ;  /* 0x000038070400b986 */ /* 0x0001f2000c101124 */
[----:B------:R-:W-:Y:S05]  /*2ff0*/  @P1 BRA `(.L_x_93) ;  /* 0x00000000000c1947 */ /* 0x000fea0003800000 */
[----:B------:R-:W2:Y:S02]  /*3000*/  LDG.E.U8 R56, desc[UR36][R10.64+0x39] ;  /* 0x000039240a387981 */ /* 0x000ea4000c1e1100 */
[----:B--2---:R-:W-:-:S05]  /*3010*/  PRMT R0, R56, 0x8880, RZ ;  /* 0x0000888038007816 */ /* 0x004fca00000000ff */
[----:B------:R-:W-:-:S07]  /*3020*/  IMAD R3, R0, R23, RZ ;  /* 0x0000001700037224 */ /* 0x000fce00078e02ff */
.L_x_93:
[----:B------:R-:W-:Y:S05]  /*3030*/  BSYNC B1 ;  /* 0x0000000000017941 */ /* 0x000fea0003800000 */
.L_x_92:
[----:B------:R-:W-:Y:S01]  /*3040*/  IMAD R3, R55, R22, R3 ;  /* 0x0000001637037224 */ /* 0x000fe200078e0203 */
[----:B------:R-:W-:Y:S06]  /*3050*/  @P1 BRA `(.L_x_94) ;  /* 0x0000000400c81947 */ /* 0x000fec0003800000 */
[----:B------:R1:W-:Y:S01]  /*3060*/  STG.E.U8 desc[UR36][R4.64+0x39], R3 ;  /* 0x0000390304007986 */ /* 0x0003e2000c101124 */
[----:B------:R-:W-:Y:S05]  /*3070*/  BRA `(.L_x_94) ;  /* 0x0000000400c07947 */ /* 0x000fea0003800000 */
.L_x_29:
[C---:B------:R-:W-:Y:S02]  /*3080*/  ISETP.GE.AND P1, PT, R58.reuse, 0x1, PT ;  /* 0x000000013a00780c */ /* 0x040fe40003f26270 */
[----:B------:R-:W-:Y:S02]  /*3090*/  ISETP.GE.AND P0, PT, R58, 0x2, PT ;  /* 0x000000023a00780c */ /* 0x000fe40003f06270 */
[C---:B------:R-:W-:Y:S02]  /*30a0*/  ISETP.LT.OR P4, PT, R20.reuse, 0x1, !P1 ;  /* 0x000000011400780c */ /* 0x040fe40004f81670 */
[C---:B------:R-:W-:Y:S02]  /*30b0*/  ISETP.LT.OR P5, PT, R20.reuse, 0x1, !P0 ;  /* 0x000000011400780c */ /* 0x040fe400047a1670 */
[C---:B------:R-:W-:Y:S02]  /*30c0*/  ISETP.LT.OR P1, PT, R20.reuse, 0x9, !P1 ;  /* 0x000000091400780c */ /* 0x040fe40004f21670 */
[----:B------:R-:W-:-:S02]  /*30d0*/  ISETP.LT.OR P0, PT, R20, 0x9, !P0 ;  /* 0x000000091400780c */ /* 0x000fc40004701670 */
[C---:B------:R-:W-:Y:S02]  /*30e0*/  ISETP.GE.AND P3, PT, R58.reuse, 0x9, PT ;  /* 0x000000093a00780c */ /* 0x040fe40003f66270 */
[----:B------:R-:W-:-:S03]  /*30f0*/  ISETP.GE.AND P2, PT, R58, 0xa, PT ;  /* 0x0000000a3a00780c */ /* 0x000fc60003f46270 */
[-C--:B------:R-:W-:Y:S02]  /*3100*/  @!P4 IMAD R3, R24, R22.reuse, RZ ;  /* 0x000000161803c224 */ /* 0x080fe400078e02ff */
[-C--:B------:R-:W-:Y:S02]  /*3110*/  @!P5 IMAD R25, R25, R22.reuse, RZ ;  /* 0x000000161919d224 */ /* 0x080fe400078e02ff */
[-C--:B------:R-:W-:Y:S01]  /*3120*/  @!P1 IMAD R9, R26, R22.reuse, RZ ;  /* 0x000000161a099224 */ /* 0x080fe200078e02ff */
[----:B------:R0:W-:Y:S01]  /*3130*/  @!P4 STG.E.U8 desc[UR36][R6.64], R3 ;  /* 0x000000030600c986 */ /* 0x0001e2000c101124 */
[C---:B------:R-:W-:Y:S01]  /*3140*/  ISETP.LT.OR P4, PT, R20.reuse, 0x1, !P3 ;  /* 0x000000011400780c */ /* 0x040fe20005f81670 */
[----:B------:R-:W-:Y:S02]  /*3150*/  @!P0 IMAD R27, R27, R22, RZ ;  /* 0x000000161b1b8224 */ /* 0x000fe400078e02ff */
[----:B------:R-:W-:Y:S01]  /*3160*/  @!P5 STG.E.U8 desc[UR36][R6.64+0x1], R25 ;  /* 0x000001190600d986 */ /* 0x000fe2000c101124 */
[----:B------:R-:W-:-:S02]  /*3170*/  ISETP.LT.OR P5, PT, R20, 0x1, !P2 ;  /* 0x000000011400780c */ /* 0x000fc400057a1670 */
[C---:B------:R-:W-:Y:S01]  /*3180*/  ISETP.LT.OR P2, PT, R20.reuse, 0x9, !P2 ;  /* 0x000000091400780c */ /* 0x040fe20005741670 */
[----:B------:R1:W-:Y:S01]  /*3190*/  @!P1 STG.E.U8 desc[UR36][R4.64], R9 ;  /* 0x0000000904009986 */ /* 0x0003e2000c101124 */
[----:B------:R-:W-:Y:S02]  /*31a0*/  ISETP.LT.OR P1, PT, R20, 0x9, !P3 ;  /* 0x000000091400780c */ /* 0x000fe40005f21670 */
[C---:B------:R-:W-:Y:S01]  /*31b0*/  ISETP.GE.AND P3, PT, R58.reuse, 0x11, PT ;  /* 0x000000113a00780c */ /* 0x040fe20003f66270 */
[----:B------:R-:W-:Y:S01]  /*31c0*/  @!P0 STG.E.U8 desc[UR36][R4.64+0x1], R27 ;  /* 0x0000011b04008986 */ /* 0x000fe2000c101124 */
[----:B------:R-:W-:Y:S01]  /*31d0*/  ISETP.GE.AND P0, PT, R58, 0x12, PT ;  /* 0x000000123a00780c */ /* 0x000fe20003f06270 */
[----:B------:R-:W-:-:S04]  /*31e0*/  @!P4 IMAD R11, R28, R22, RZ ;  /* 0x000000161c0bc224 */ /* 0x000fc800078e02ff */
[-C--:B------:R-:W-:Y:S01]  /*31f0*/  @!P5 IMAD R29, R29, R22.reuse, RZ ;  /* 0x000000161d1dd224 */ /* 0x080fe200078e02ff */
[----:B------:R-:W-:Y:S01]  /*3200*/  @!P4 STG.E.U8 desc[UR36][R6.64+0x8], R11 ;  /* 0x0000080b0600c986 */ /* 0x000fe2000c101124 */
[C---:B------:R-:W-:Y:S01]  /*3210*/  ISETP.LT.OR P4, PT, R20.reuse, 0x1, !P3 ;  /* 0x000000011400780c */ /* 0x040fe20005f81670 */
[-C--:B------:R-:W-:Y:S02]  /*3220*/  @!P2 IMAD R31, R31, R22.reuse, RZ ;  /* 0x000000161f1fa224 */ /* 0x080fe400078e02ff */
[----:B------:R-:W-:Y:S01]  /*3230*/  @!P5 STG.E.U8 desc[UR36][R6.64+0x9], R29 ;  /* 0x0000091d0600d986 */ /* 0x000fe2000c101124 */
[----:B------:R-:W-:Y:S01]  /*3240*/  ISETP.LT.OR P5, PT, R20, 0x1, !P0 ;  /* 0x000000011400780c */ /* 0x000fe200047a1670 */
[----:B0-----:R-:W-:Y:S01]  /*3250*/  @!P1 IMAD R3, R30, R22, RZ ;  /* 0x000000161e039224 */ /* 0x001fe200078e02ff */
[----:B------:R-:W-:Y:S01]  /*3260*/  ISETP.LT.OR P0, PT, R20, 0x9, !P0 ;  /* 0x000000091400780c */ /* 0x000fe20004701670 */
[----:B------:R-:W-:Y:S01]  /*3270*/  @!P2 STG.E.U8 desc[UR36][R4.64+0x9], R31 ;  /* 0x0000091f0400a986 */ /* 0x000fe2000c101124 */
[----:B------:R-:W-:-:S03]  /*3280*/  ISETP.GE.AND P2, PT, R58, 0x19, PT ;  /* 0x000000193a00780c */ /* 0x000fc60003f46270 */
[----:B------:R0:W-:Y:S01]  /*3290*/  @!P1 STG.E.U8 desc[UR36][R4.64+0x8], R3 ;  /* 0x0000080304009986 */ /* 0x0001e2000c101124 */
[----:B------:R-:W-:Y:S01]  /*32a0*/  ISETP.LT.OR P1, PT, R20, 0x9, !P3 ;  /* 0x000000091400780c */ /* 0x000fe20005f21670 */
[----:B-1----:R-:W-:Y:S01]  /*32b0*/  @!P4 IMAD R9, R32, R22, RZ ;  /* 0x000000162009c224 */ /* 0x002fe200078e02ff */
[----:B------:R-:W-:-:S03]  /*32c0*/  ISETP.GE.AND P3, PT, R58, 0x1a, PT ;  /* 0x0000001a3a00780c */ /* 0x000fc60003f66270 */
[-C--:B------:R-:W-:Y:S01]  /*32d0*/  @!P5 IMAD R33, R33, R22.reuse, RZ ;  /* 0x000000162121d224 */ /* 0x080fe200078e02ff */
[----:B------:R-:W-:Y:S01]  /*32e0*/  @!P4 STG.E.U8 desc[UR36][R6.64+0x10], R9 ;  /* 0x000010090600c986 */ /* 0x000fe2000c101124 */
[C---:B------:R-:W-:Y:S01]  /*32f0*/  ISETP.LT.OR P4, PT, R20.reuse, 0x1, !P3 ;  /* 0x000000011400780c */ /* 0x040fe20005f81670 */
[-C--:B------:R-:W-:Y:S01]  /*3300*/  @!P0 IMAD R35, R35, R22.reuse, RZ ;  /* 0x0000001623238224 */ /* 0x080fe200078e02ff */
[C---:B------:R-:W-:Y:S01]  /*3310*/  ISETP.LT.OR P3, PT, R20.reuse, 0x9, !P3 ;  /* 0x000000091400780c */ /* 0x040fe20005f61670 */
[----:B------:R-:W-:Y:S01]  /*3320*/  @!P5 STG.E.U8 desc[UR36][R6.64+0x11], R33 ;  /* 0x000011210600d986 */ /* 0x000fe2000c101124 */
[----:B------:R-:W-:Y:S02]  /*3330*/  ISETP.LT.OR P5, PT, R20, 0x1, !P2 ;  /* 0x000000011400780c */ /* 0x000fe400057a1670 */
[----:B0-----:R-:W-:Y:S01]  /*3340*/  @!P1 IMAD R3, R34, R22, RZ ;  /* 0x0000001622039224 */ /* 0x001fe200078e02ff */
[----:B------:R-:W-:Y:S01]  /*3350*/  @!P0 STG.E.U8 desc[UR36][R4.64+0x11], R35 ;  /* 0x0000112304008986 */ /* 0x000fe2000c101124 */
[----:B------:R-:W-:-:S02]  /*3360*/  ISETP.LT.OR P2, PT, R20, 0x9, !P2 ;  /* 0x000000091400780c */ /* 0x000fc40005741670 */
[C---:B------:R-:W-:Y:S01]  /*3370*/  ISETP.GE.AND P0, PT, R58.reuse, 0x21, PT ;  /* 0x000000213a00780c */ /* 0x040fe20003f06270 */
[----:B------:R0:W-:Y:S01]  /*3380*/  @!P1 STG.E.U8 desc[UR36][R4.64+0x10], R3 ;  /* 0x0000100304009986 */ /* 0x0001e2000c101124 */
[----:B------:R-:W-:Y:S01]  /*3390*/  ISETP.GE.AND P1, PT, R58, 0x22, PT ;  /* 0x000000223a00780c */ /* 0x000fe20003f26270 */
[-C--:B------:R-:W-:Y:S02]  /*33a0*/  @!P4 IMAD R37, R37, R22.reuse, RZ ;  /* 0x000000162525c224 */ /* 0x080fe400078e02ff */
[-C--:B------:R-:W-:Y:S02]  /*33b0*/  @!P3 IMAD R39, R39, R22.reuse, RZ ;  /* 0x000000162727b224 */ /* 0x080fe400078e02ff */
[-C--:B------:R-:W-:Y:S01]  /*33c0*/  @!P5 IMAD R11, R36, R22.reuse, RZ ;  /* 0x00000016240bd224 */ /* 0x080fe200078e02ff */
[----:B------:R-:W-:Y:S01]  /*33d0*/  @!P4 STG.E.U8 desc[UR36][R6.64+0x19], R37 ;  /* 0x000019250600c986 */ /* 0x000fe2000c101124 */
[C---:B------:R-:W-:Y:S02]  /*33e0*/  ISETP.LT.OR P4, PT, R20.reuse, 0x1, !P0 ;  /* 0x000000011400780c */ /* 0x040fe40004781670 */
[C---:B------:R-:W-:Y:S01]  /*33f0*/  ISETP.LT.OR P0, PT, R20.reuse, 0x9, !P0 ;  /* 0x000000091400780c */ /* 0x040fe20004701670 */
[----:B------:R-:W-:Y:S01]  /*3400*/  @!P5 STG.E.U8 desc[UR36][R6.64+0x18], R11 ;  /* 0x0000180b0600d986 */ /* 0x000fe2000c101124 */
[----:B------:R-:W-:Y:S01]  /*3410*/  ISETP.LT.OR P5, PT, R20, 0x1, !P1 ;  /* 0x000000011400780c */ /* 0x000fe20004fa1670 */
[----:B0-----:R-:W-:Y:S01]  /*3420*/  @!P2 IMAD R3, R38, R22, RZ ;  /* 0x000000162603a224 */ /* 0x001fe200078e02ff */
[----:B------:R-:W-:Y:S01]  /*3430*/  ISETP.LT.OR P1, PT, R20, 0x9, !P1 ;  /* 0x000000091400780c */ /* 0x000fe20004f21670 */
[----:B------:R-:W-:Y:S01]  /*3440*/  @!P3 STG.E.U8 desc[UR36][R4.64+0x19], R39 ;  /* 0x000019270400b986 */ /* 0x000fe2000c101124 */
[----:B------:R-:W-:-:S03]  /*3450*/  ISETP.GE.AND P3, PT, R58, 0x29, PT ;  /* 0x000000293a00780c */ /* 0x000fc60003f66270 */
[----:B------:R0:W-:Y:S01]  /*3460*/  @!P2 STG.E.U8 desc[UR36][R4.64+0x18], R3 ;  /* 0x000018030400a986 */ /* 0x0001e2000c101124 */
[----:B------:R-:W-:Y:S01]  /*3470*/  ISETP.GE.AND P2, PT, R58, 0x2a, PT ;  /* 0x0000002a3a00780c */ /* 0x000fe20003f46270 */
[----:B------:R-:W-:-:S04]  /*3480*/  @!P4 IMAD R9, R40, R22, RZ ;  /* 0x000000162809c224 */ /* 0x000fc800078e02ff */
[-C--:B------:R-:W-:Y:S01]  /*3490*/  @!P5 IMAD R41, R41, R22.reuse, RZ ;  /* 0x000000162929d224 */ /* 0x080fe200078e02ff */
[----:B------:R-:W-:Y:S01]  /*34a0*/  @!P4 STG.E.U8 desc[UR36][R6.64+0x20], R9 ;  /* 0x000020090600c986 */ /* 0x000fe2000c101124 */
[C---:B------:R-:W-:Y:S01]  /*34b0*/  ISETP.LT.OR P4, PT, R20.reuse, 0x1, !P3 ;  /* 0x000000011400780c */ /* 0x040fe20005f81670 */
[-C--:B------:R-:W-:Y:S01]  /*34c0*/  @!P1 IMAD R43, R43, R22.reuse, RZ ;  /* 0x000000162b2b9224 */ /* 0x080fe200078e02ff */
        /* <DEDUP_REMOVED lines=25> */
[----:B------:R1:W-:Y:S01]  /*3660*/  @!P4 STG.E.U8 desc[UR36][R6.64+0x30], R9 ;  /* 0x000030090600c986 */ /* 0x0003e2000c101124 */
[C---:B------:R-:W-:Y:S01]  /*3670*/  ISETP.LT.OR P4, PT, R20.reuse, 0x1, !P2 ;  /* 0x000000011400780c */ /* 0x040fe20005781670 */
[-C--:B------:R-:W-:Y:S01]  /*3680*/  @!P0 IMAD R51, R51, R22.reuse, RZ ;  /* 0x0000001633338224 */ /* 0x080fe200078e02ff */
[C---:B------:R-:W-:Y:S01]  /*3690*/  ISETP.LT.OR P2, PT, R20.reuse, 0x9, !P2 ;  /* 0x000000091400780c */ /* 0x040fe20005741670 */
[----:B------:R2:W-:Y:S01]  /*36a0*/  @!P5 STG.E.U8 desc[UR36][R6.64+0x31], R49 ;  /* 0x000031310600d986 */ /* 0x0005e2000c101124 */
[----:B------:R-:W-:Y:S01]  /*36b0*/  ISETP.LT.OR P5, PT, R20, 0x1, !P3 ;  /* 0x000000011400780c */ /* 0x000fe20005fa1670 */
[-C--:B0-----:R-:W-:Y:S01]  /*36c0*/  @!P1 IMAD R3, R50, R22.reuse, RZ ;  /* 0x0000001632039224 */ /* 0x081fe200078e02ff */
[----:B------:R-:W-:Y:S01]  /*36d0*/  ISETP.LT.OR P3, PT, R20, 0x9, !P3 ;  /* 0x000000091400780c */ /* 0x000fe20005f61670 */
[----:B------:R2:W-:Y:S04]  /*36e0*/  @!P0 STG.E.U8 desc[UR36][R4.64+0x31], R51 ;  /* 0x0000313304008986 */ /* 0x0005e8000c101124 */
[----:B------:R2:W-:Y:S02]  /*36f0*/  @!P1 STG.E.U8 desc[UR36][R4.64+0x30], R3 ;  /* 0x0000300304009986 */ /* 0x0005e4000c101124 */
[----:B------:R-:W-:-:S02]  /*3700*/  @!P4 IMAD R11, R52, R22, RZ ;  /* 0x00000016340bc224 */ /* 0x000fc400078e02ff */
[-C--:B-1----:R-:W-:Y:S02]  /*3710*/  @!P2 IMAD R9, R54, R22.reuse, RZ ;  /* 0x000000163609a224 */ /* 0x082fe400078e02ff */
[-C--:B------:R-:W-:Y:S01]  /*3720*/  @!P5 IMAD R53, R53, R22.reuse, RZ ;  /* 0x000000163535d224 */ /* 0x080fe200078e02ff */
[----:B------:R2:W-:Y:S01]  /*3730*/  @!P4 STG.E.U8 desc[UR36][R6.64+0x38], R11 ;  /* 0x0000380b0600c986 */ /* 0x0005e2000c101124 */
[----:B------:R-:W-:-:S03]  /*3740*/  @!P3 IMAD R55, R55, R22, RZ ;  /* 0x000000163737b224 */ /* 0x000fc600078e02ff */
[----:B------:R2:W-:Y:S04]  /*3750*/  @!P5 STG.E.U8 desc[UR36][R6.64+0x39], R53 ;  /* 0x000039350600d986 */ /* 0x0005e8000c101124 */
[----:B------:R2:W-:Y:S04]  /*3760*/  @!P2 STG.E.U8 desc[UR36][R4.64+0x38], R9 ;  /* 0x000038090400a986 */ /* 0x0005e8000c101124 */
[----:B------:R2:W-:Y:S02]  /*3770*/  @!P3 STG.E.U8 desc[UR36][R4.64+0x39], R55 ;  /* 0x000039370400b986 */ /* 0x0005e4000c101124 */
.L_x_94:
[----:B------:R-:W-:Y:S05]  /*3780*/  BSYNC B0 ;  /* 0x0000000000007941 */ /* 0x000fea0003800000 */
.L_x_28:
[----:B------:R-:W-:Y:S01]  /*3790*/  ULDC UR4, c[0x0][0xc] ;  /* 0x0000030000047ab9 */ /* 0x000fe20000000800 */
[----:B------:R-:W-:Y:S01]  /*37a0*/  ULDC UR5, c[0x0][0x10] ;  /* 0x0000040000057ab9 */ /* 0x000fe20000000800 */
[----:B-12---:R-:W1:Y:S01]  /*37b0*/  LDC R3, c[0x0][0x14] ;  /* 0x00000500ff037b82 */ /* 0x006e620000000800 */
[----:B------:R-:W-:Y:S01]  /*37c0*/  UIMAD.WIDE.U32 UR4, UR4, UR5, URZ ;  /* 0x00000005040472a5 */ /* 0x000fe2000f8e003f */
[----:B------:R-:W-:Y:S01]  /*37d0*/  PRMT R0, RZ, 0x7610, R0 ;  /* 0x00007610ff007816 */ /* 0x000fe20000000000 */
[----:B------:R-:W-:Y:S02]  /*37e0*/  IMAD.MOV.U32 R58, RZ, RZ, -0x1 ;  /* 0xffffffffff3a7424 */ /* 0x000fe400078e00ff */
[----:B------:R-:W-:Y:S02]  /*37f0*/  IMAD.MOV.U32 R59, RZ, RZ, -0x1 ;  /* 0xffffffffff3b7424 */ /* 0x000fe400078e00ff */
[----:B-1----:R-:W-:-:S04]  /*3800*/  IMAD.WIDE.U32 R16, R3, UR4, R16 ;  /* 0x0000000403107c25 */ /* 0x002fc8000f8e0010 */
[----:B------:R-:W-:Y:S01]  /*3810*/  IMAD R3, R3, UR5, RZ ;  /* 0x0000000503037c24 */ /* 0x000fe2000f8e02ff */
[----:B------:R-:W-:Y:S02]  /*3820*/  ULDC.64 UR4, c[0x0][0x650] ;  /* 0x0001940000047ab9 */ /* 0x000fe40000000a00 */
[----:B------:R-:W-:Y:S01]  /*3830*/  ISETP.GE.U32.AND P0, PT, R16, UR4, PT ;  /* 0x0000000410007c0c */ /* 0x000fe2000bf06070 */
[----:B------:R-:W-:-:S05]  /*3840*/  IMAD.IADD R17, R17, 0x1, R3 ;  /* 0x0000000111117824 */ /* 0x000fca00078e0203 */
[----:B------:R-:W-:-:S13]  /*3850*/  ISETP.GE.U32.AND.EX P0, PT, R17, UR5, PT, P0 ;  /* 0x0000000511007c0c */ /* 0x000fda000bf06100 */
[----:B------:R-:W-:Y:S05]  /*3860*/  @P0 BRA `(.L_x_95) ;  /* 0x0000000400640947 */ /* 0x000fea0003800000 */
[----:B------:R-:W1:Y:S01]  /*3870*/  S2R R12, SR_CTAID.X ;  /* 0x00000000000c7919 */ /* 0x000e620000002500 */
[----:B------:R-:W2:Y:S01]  /*3880*/  LDC.64 R10, c[0x0][0x628] ;  /* 0x00018a00ff0a7b82 */ /* 0x000ea20000000a00 */
[----:B------:R-:W-:Y:S01]  /*3890*/  ULDC UR4, c[0x0][0x150] ;  /* 0x0000540000047ab9 */ /* 0x000fe20000000800 */
[----:B------:R-:W-:Y:S01]  /*38a0*/  IMAD.MOV.U32 R8, RZ, RZ, R16 ;  /* 0x000000ffff087224 */ /* 0x000fe200078e0010 */
[----:B------:R-:W3:Y:S01]  /*38b0*/  S2R R24, SR_CTAID.Y ;  /* 0x0000000000187919 */ /* 0x000ee20000002600 */
[----:B------:R-:W-:-:S04]  /*38c0*/  IMAD.MOV.U32 R9, RZ, RZ, R17 ;  /* 0x000000ffff097224 */ /* 0x000fc800078e0011 */
[----:B------:R-:W0:Y:S08]  /*38d0*/  LDC R21, c[0x0][0x144] ;  /* 0x00005100ff157b82 */ /* 0x000e300000000800 */
[----:B------:R-:W0:Y:S08]  /*38e0*/  LDC R0, c[0x0][0x630] ;  /* 0x00018c00ff007b82 */ /* 0x000e300000000800 */
[----:B------:R-:W0:Y:S01]  /*38f0*/  LDC.64 R14, c[0x0][0x620] ;  /* 0x00018800ff0e7b82 */ /* 0x000e220000000a00 */
[----:B--2---:R-:W-:-:S04]  /*3900*/  ISETP.NE.U32.AND P0, PT, R10, RZ, PT ;  /* 0x000000ff0a00720c */ /* 0x004fc80003f05070 */
[----:B------:R-:W-:Y:S02]  /*3910*/  ISETP.NE.AND.EX P0, PT, R11, RZ, PT, P0 ;  /* 0x000000ff0b00720c */ /* 0x000fe40003f05300 */
[----:B-1----:R-:W-:-:S05]  /*3920*/  I2FP.F32.U32 R3, R12 ;  /* 0x0000000c00037245 */ /* 0x002fca0000201000 */
[----:B------:R-:W-:-:S04]  /*3930*/  FMUL R3, R3, UR4 ;  /* 0x0000000403037c20 */ /* 0x000fc80008400000 */
[----:B------:R1:W2:Y:S02]  /*3940*/  F2I.U32.TRUNC.NTZ R20, R3 ;  /* 0x0000000300147305 */ /* 0x0002a4000020f000 */
[----:B---3--:R-:W-:Y:S05]  /*3950*/  @!P0 BRA `(.L_x_96) ;  /* 0x0000000000288947 */ /* 0x008fea0003800000 */
[----:B-1----:R-:W1:Y:S02]  /*3960*/  LDC R3, c[0x0][0x634] ;  /* 0x00018d00ff037b82 */ /* 0x002e640000000800 */
[----:B-1----:R-:W-:-:S05]  /*3970*/  IADD3 R3, P0, R16, R3, RZ ;  /* 0x0000000310037210 */ /* 0x002fca0007f1e0ff */
[----:B------:R-:W-:-:S04]  /*3980*/  IMAD.X R13, RZ, RZ, R17, P0 ;  /* 0x000000ffff0d7224 */ /* 0x000fc800000e0611 */
[----:B0---4-:R-:W-:-:S04]  /*3990*/  IMAD.WIDE.U32 R4, R13, R10, RZ ;  /* 0x0000000a0d047225 */ /* 0x011fc800078e00ff */
[----:B------:R-:W-:-:S04]  /*39a0*/  IMAD.WIDE.U32 R6, P0, R3, R11, R4 ;  /* 0x0000000b03067225 */ /* 0x000fc80007800004 */
[----:B------:R-:W-:-:S04]  /*39b0*/  IMAD.WIDE.U32 R4, R3, R10, RZ ;  /* 0x0000000a03047225 */ /* 0x000fc800078e00ff */
[----:B------:R-:W-:Y:S01]  /*39c0*/  IMAD.X R9, RZ, RZ, RZ, P0 ;  /* 0x000000ffff097224 */ /* 0x000fe200000e06ff */
[----:B------:R-:W-:Y:S01]  /*39d0*/  IADD3 RZ, P0, R5, R6, RZ ;  /* 0x0000000605ff7210 */ /* 0x000fe20007f1e0ff */
[----:B------:R-:W-:-:S04]  /*39e0*/  IMAD.MOV.U32 R8, RZ, RZ, R7 ;  /* 0x000000ffff087224 */ /* 0x000fc800078e0007 */
[----:B------:R-:W-:-:S08]  /*39f0*/  IMAD.WIDE.U32.X R8, R13, R11, R8, P0 ;  /* 0x0000000b0d087225 */ /* 0x000fd000000e0408 */
.L_x_96:
[----:B------:R-:W3:Y:S01]  /*3a00*/  LDC.64 R30, c[0x0][0x640] ;  /* 0x00019000ff1e7b82 */ /* 0x000ee20000000a00 */
[-CC-:B0-----:R-:W-:Y:S01]  /*3a10*/  SHF.R.U64 R59, R8, R0.reuse, R9.reuse ;  /* 0x00000000083b7219 */ /* 0x181fe20000001209 */
[----:B--2---:R-:W-:Y:S01]  /*3a20*/  IMAD.MOV R20, RZ, RZ, -R20 ;  /* 0x000000ffff147224 */ /* 0x004fe200078e0a14 */
[----:B------:R-:W-:Y:S01]  /*3a30*/  SHF.R.U32.HI R0, RZ, R0, R9 ;  /* 0x00000000ff007219 */ /* 0x000fe20000011609 */
[----:B------:R-:W-:Y:S01]  /*3a40*/  ULDC UR4, c[0x0][0x154] ;  /* 0x0000550000047ab9 */ /* 0x000fe20000000800 */
[----:B-1----:R-:W-:Y:S01]  /*3a50*/  IADD3 R3, P0, RZ, -R59, RZ ;  /* 0x8000003bff037210 */ /* 0x002fe20007f1e0ff */
[----:B------:R-:W-:Y:S02]  /*3a60*/  IMAD R26, R21, R20, R12 ;  /* 0x00000014151a7224 */ /* 0x000fe400078e020c */
[----:B------:R-:W0:Y:S01]  /*3a70*/  LDC R6, c[0x0][0x618] ;  /* 0x00018600ff067b82 */ /* 0x000e220000000800 */
[----:B------:R-:W-:Y:S02]  /*3a80*/  IMAD.MOV.U32 R7, RZ, RZ, 0x1 ;  /* 0x00000001ff077424 */ /* 0x000fe400078e00ff */
[----:B----4-:R-:W-:-:S04]  /*3a90*/  IMAD.X R5, RZ, RZ, ~R0, P0 ;  /* 0x000000ffff057224 */ /* 0x010fc800000e0e00 */
[-C--:B------:R-:W-:Y:S01]  /*3aa0*/  IMAD R0, R5, R14.reuse, RZ ;  /* 0x0000000e05007224 */ /* 0x080fe200078e02ff */
[----:B------:R-:W1:Y:S01]  /*3ab0*/  LDC R8, c[0x0][0x608] ;  /* 0x00018200ff087b82 */ /* 0x000e620000000800 */
[----:B------:R-:W-:-:S04]  /*3ac0*/  IMAD.WIDE.U32 R4, R3, R14, R16 ;  /* 0x0000000e03047225 */ /* 0x000fc800078e0010 */
[----:B------:R-:W-:Y:S01]  /*3ad0*/  IMAD R3, R3, R15, R0 ;  /* 0x0000000f03037224 */ /* 0x000fe200078e0200 */
[----:B------:R-:W-:Y:S02]  /*3ae0*/  I2FP.F32.U32 R0, R24 ;  /* 0x0000001800007245 */ /* 0x000fe40000201000 */
[----:B------:R-:W2:Y:S01]  /*3af0*/  LDC R28, c[0x0][0x658] ;  /* 0x00019600ff1c7b82 */ /* 0x000ea20000000800 */
[----:B------:R-:W-:Y:S01]  /*3b00*/  IMAD.IADD R3, R5, 0x1, R3 ;  /* 0x0000000105037824 */ /* 0x000fe200078e0203 */
[----:B---3--:R-:W-:Y:S01]  /*3b10*/  ISETP.NE.U32.AND P0, PT, R30, RZ, PT ;  /* 0x000000ff1e00720c */ /* 0x008fe20003f05070 */
[----:B------:R-:W-:Y:S01]  /*3b20*/  FMUL R0, R0, UR4 ;  /* 0x0000000400007c20 */ /* 0x000fe20008400000 */
[----:B------:R-:W-:Y:S02]  /*3b30*/  IMAD.MOV.U32 R5, RZ, RZ, -0x1 ;  /* 0xffffffffff057424 */ /* 0x000fe400078e00ff */
[----:B------:R-:W-:Y:S01]  /*3b40*/  ISETP.NE.AND.EX P0, PT, R31, RZ, PT, P0 ;  /* 0x000000ff1f00720c */ /* 0x000fe20003f05300 */
[----:B------:R3:W4:Y:S01]  /*3b50*/  F2I.U32.TRUNC.NTZ R13, R0 ;  /* 0x00000000000d7305 */ /* 0x000722000020f000 */
[----:B------:R-:W3:Y:S01]  /*3b60*/  LDC R15, c[0x0][0x148] ;  /* 0x00005200ff0f7b82 */ /* 0x000ee20000000800 */
[----:B0-----:R-:W-:-:S02]  /*3b70*/  SHF.R.U64 R12, R4, R6, R3 ;  /* 0x00000006040c7219 */ /* 0x001fc40000001203 */
[----:B------:R-:W-:-:S05]  /*3b80*/  SHF.R.U32.HI R3, RZ, R6, R3 ;  /* 0x00000006ff037219 */ /* 0x000fca0000011603 */
[----:B------:R-:W0:Y:S01]  /*3b90*/  LDC R20, c[0x0][0x600] ;  /* 0x00018000ff147b82 */ /* 0x000e220000000800 */
[-CC-:B-1----:R-:W-:Y:S02]  /*3ba0*/  SHF.R.U64 R10, R12, R8.reuse, R3.reuse ;  /* 0x000000080c0a7219 */ /* 0x182fe40000001203 */
[----:B------:R-:W-:-:S05]  /*3bb0*/  SHF.R.U32.HI R3, RZ, R8, R3 ;  /* 0x00000008ff037219 */ /* 0x000fca0000011603 */
[----:B------:R-:W1:Y:S01]  /*3bc0*/  LDC R21, c[0x0][0x648] ;  /* 0x00019200ff157b82 */ /* 0x000e620000000800 */
[-C--:B--2---:R-:W-:Y:S02]  /*3bd0*/  SHF.L.U32 R4, R5, R28.reuse, RZ ;  /* 0x0000001c05047219 */ /* 0x084fe400000006ff */
[-CC-:B------:R-:W-:Y:S02]  /*3be0*/  SHF.R.U64 R14, R10, R28.reuse, R3.reuse ;  /* 0x0000001c0a0e7219 */ /* 0x180fe40000001203 */
[----:B------:R-:W-:Y:S02]  /*3bf0*/  SHF.R.U32.HI R5, RZ, R28, R3 ;  /* 0x0000001cff057219 */ /* 0x000fe40000011603 */
[----:B------:R-:W-:Y:S01]  /*3c00*/  LOP3.LUT R57, RZ, R4, RZ, 0x33, !PT ;  /* 0x00000004ff397212 */ /* 0x000fe200078e33ff */
[----:B------:R-:W2:Y:S01]  /*3c10*/  LDC R25, c[0x0][0x638] ;  /* 0x00018e00ff197b82 */ /* 0x000ea20000000800 */
[----:B------:R-:W-:Y:S01]  /*3c20*/  SHF.L.U32 R28, R7, R28, RZ ;  /* 0x0000001c071c7219 */ /* 0x000fe200000006ff */
[----:B------:R-:W-:-:S06]  /*3c30*/  IMAD.MOV.U32 R4, RZ, RZ, R14 ;  /* 0x000000ffff047224 */ /* 0x000fcc00078e000e */
[----:B------:R-:W0:Y:S01]  /*3c40*/  LDC R27, c[0x0][0x610] ;  /* 0x00018400ff1b7b82 */ /* 0x000e220000000800 */
[----:B----4-:R-:W-:Y:S05]  /*3c50*/  @!P0 BRA `(.L_x_97) ;  /* 0x0000000000288947 */ /* 0x010fea0003800000 */
[----:B------:R-:W4:Y:S02]  /*3c60*/  LDC R3, c[0x0][0x64c] ;  /* 0x00019300ff037b82 */ /* 0x000f240000000800 */
[----:B----4-:R-:W-:-:S05]  /*3c70*/  IADD3 R3, P0, R14, R3, RZ ;  /* 0x000000030e037210 */ /* 0x010fca0007f1e0ff */
        /* <DEDUP_REMOVED lines=8> */
.L_x_97:
[----:B------:R-:W-:Y:S01]  /*3d00*/  ISETP.NE.AND P0, PT, R2, 0x1, PT ;  /* 0x000000010200780c */ /* 0x000fe20003f05270 */
[----:B------:R-:W-:Y:S01]  /*3d10*/  IMAD.MOV R13, RZ, RZ, -R13 ;  /* 0x000000ffff0d7224 */ /* 0x000fe200078e0a0d */
[----:B-1-3--:R-:W-:Y:S01]  /*3d20*/  SHF.R.U64 R0, R4, R21, R5 ;  /* 0x0000001504007219 */ /* 0x00afe20000001205 */
[----:B0-----:R-:W-:Y:S01]  /*3d30*/  VIADD R5, R20, 0xffffffff ;  /* 0xffffffff14057836 */ /* 0x001fe20000000000 */
[----:B------:R-:W-:-:S03]  /*3d40*/  LOP3.LUT R57, R10, R57, RZ, 0xc0, !PT ;  /* 0x000000390a397212 */ /* 0x000fc600078ec0ff */
[----:B------:R-:W-:Y:S01]  /*3d50*/  IMAD.MOV R3, RZ, RZ, -R0 ;  /* 0x000000ffff037224 */ /* 0x000fe200078e0a00 */
[----:B------:R-:W-:Y:S01]  /*3d60*/  LOP3.LUT R5, R12, R5, RZ, 0xc0, !PT ;  /* 0x000000050c057212 */ /* 0x000fe200078ec0ff */
[----:B------:R-:W-:Y:S02]  /*3d70*/  IMAD R57, R28, R0, R57 ;  /* 0x000000001c397224 */ /* 0x000fe400078e0239 */
[----:B--2---:R-:W-:Y:S02]  /*3d80*/  IMAD R0, R3, R25, R14 ;  /* 0x0000001903007224 */ /* 0x004fe400078e020e */
[----:B------:R-:W-:Y:S02]  /*3d90*/  @P0 IMAD R26, R15, R13, R24 ;  /* 0x0000000d0f1a0224 */ /* 0x000fe400078e0218 */
[----:B------:R-:W-:Y:S02]  /*3da0*/  IMAD R4, R0, R20, R5 ;  /* 0x0000001400047224 */ /* 0x000fe400078e0205 */
[----:B------:R-:W-:-:S02]  /*3db0*/  IMAD R57, R57, R27, R26 ;  /* 0x0000001b39397224 */ /* 0x000fc400078e021a */
[----:B------:R-:W-:-:S03]  /*3dc0*/  IMAD.MOV.U32 R3, RZ, RZ, 0x1 ;  /* 0x00000001ff037424 */ /* 0x000fc600078e00ff */
[----:B------:R-:W-:Y:S02]  /*3dd0*/  SEL R58, R4, R57, !P0 ;  /* 0x00000039043a7207 */ /* 0x000fe40004000000 */
[----:B------:R-:W-:Y:S02]  /*3de0*/  PRMT R0, R3, 0x7610, R0 ;  /* 0x0000761003007816 */ /* 0x000fe40000000000 */
[----:B------:R-:W-:-:S07]  /*3df0*/  SEL R57, R57, R4, !P0 ;  /* 0x0000000439397207 */ /* 0x000fce0004000000 */
.L_x_95:
[----:B------:R-:W-:-:S13]  /*3e00*/  LOP3.LUT P0, RZ, R0, 0xff, RZ, 0xc0, !PT ;  /* 0x000000ff00ff7812 */ /* 0x000fda000780c0ff */
[----:B------:R-:W-:Y:S05]  /*3e10*/  @P0 BRA `(.L_x_98) ;  /* 0xffffffd000400947 */ /* 0x000fea000383ffff */
[----:B------:R-:W-:Y:S05]  /*3e20*/  EXIT ;  /* 0x000000000000794d */ /* 0x000fea0003800000 */
.L_x_3:
[----:B0-----:R-:W-:Y:S01]  /*3e30*/  ULDC.64 UR4, c[0x0][0x650] ;  /* 0x0001940000047ab9 */ /* 0x001fe20000000a00 */
        /* <DEDUP_REMOVED lines=25> */
.L_x_100:
[--C-:B------:R-:W-:Y:S01]  /*3fd0*/  SHF.R.U64 R12, R10, R14, R11.reuse ;  /* 0x0000000e0a0c7219 */ /* 0x100fe2000000120b */
[----:B------:R-:W0:Y:S01]  /*3fe0*/  LDC R22, c[0x0][0x618] ;  /* 0x00018600ff167b82 */ /* 0x000e220000000800 */
[----:B------:R-:W-:Y:S01]  /*3ff0*/  I2FP.F32.U32 R6, R4 ;  /* 0x0000000400067245 */ /* 0x000fe20000201000 */
[----:B------:R-:W-:Y:S01]  /*4000*/  ULDC UR4, c[0x0][0x150] ;  /* 0x0000540000047ab9 */ /* 0x000fe20000000800 */
[----:B------:R-:W-:Y:S02]  /*4010*/  SHF.R.U32.HI R5, RZ, R14, R11 ;  /* 0x0000000eff057219 */ /* 0x000fe4000001160b */
[----:B------:R-:W-:Y:S01]  /*4020*/  IADD3 R9, P0, RZ, -R12, RZ ;  /* 0x8000000cff097210 */ /* 0x000fe20007f1e0ff */
[----:B------:R-:W-:Y:S01]  /*4030*/  FMUL R11, R6, UR4 ;  /* 0x00000004060b7c20 */ /* 0x000fe20008400000 */
[----:B------:R-:W-:Y:S01]  /*4040*/  ULDC UR4, c[0x0][0x154] ;  /* 0x0000550000047ab9 */ /* 0x000fe20000000800 */
[----:B------:R-:W1:Y:S02]  /*4050*/  LDC.64 R24, c[0x0][0x640] ;  /* 0x00019000ff187b82 */ /* 0x000e640000000a00 */
[----:B------:R-:W-:-:S02]  /*4060*/  IMAD.X R5, RZ, RZ, ~R5, P0 ;  /* 0x000000ffff057224 */ /* 0x000fc400000e0e05 */
[----:B------:R-:W2:Y:S01]  /*4070*/  F2I.U32.TRUNC.NTZ R11, R11 ;  /* 0x0000000b000b7305 */ /* 0x000ea2000020f000 */
[----:B------:R-:W-:-:S03]  /*4080*/  IMAD.WIDE.U32 R6, R9, R20, R16 ;  /* 0x0000001409067225 */ /* 0x000fc600078e0010 */
[----:B------:R-:W3:Y:S01]  /*4090*/  LDC R13, c[0x0][0x144] ;  /* 0x00005100ff0d7b82 */ /* 0x000ee20000000800 */
[----:B------:R-:W-:-:S04]  /*40a0*/  IMAD R8, R5, R20, RZ ;  /* 0x0000001405087224 */ /* 0x000fc800078e02ff */
[----:B------:R-:W-:Y:S02]  /*40b0*/  IMAD R5, R9, R21, R8 ;  /* 0x0000001509057224 */ /* 0x000fe400078e0208 */
[----:B------:R-:W-:Y:S01]  /*40c0*/  IMAD.MOV.U32 R8, RZ, RZ, -0x1 ;  /* 0xffffffffff087424 */ /* 0x000fe200078e00ff */
[----:B------:R-:W4:Y:S01]  /*40d0*/  LDC R14, c[0x0][0x608] ;  /* 0x00018200ff0e7b82 */ /* 0x000f220000000800 */
[----:B------:R-:W-:Y:S01]  /*40e0*/  IMAD.IADD R5, R7, 0x1, R5 ;  /* 0x0000000107057824 */ /* 0x000fe200078e0205 */
[----:B------:R-:W-:-:S04]  /*40f0*/  I2FP.F32.U32 R7, R3 ;  /* 0x0000000300077245 */ /* 0x000fc80000201000 */
[-C--:B0-----:R-:W-:Y:S01]  /*4100*/  SHF.R.U64 R10, R6, R22.reuse, R5 ;  /* 0x00000016060a7219 */ /* 0x081fe20000001205 */
[----:B--2---:R-:W-:Y:S01]  /*4110*/  IMAD.MOV R6, RZ, RZ, -R11 ;  /* 0x000000ffff067224 */ /* 0x004fe200078e0a0b */
[----:B------:R-:W0:Y:S01]  /*4120*/  LDC R9, c[0x0][0x658] ;  /* 0x00019600ff097b82 */ /* 0x000e220000000800 */
[----:B-1----:R-:W-:Y:S01]  /*4130*/  ISETP.NE.U32.AND P0, PT, R24, RZ, PT ;  /* 0x000000ff1800720c */ /* 0x002fe20003f05070 */
[----:B------:R-:W-:Y:S01]  /*4140*/  FMUL R7, R7, UR4 ;  /* 0x0000000407077c20 */ /* 0x000fe20008400000 */
[----:B------:R-:W-:Y:S02]  /*4150*/  SHF.R.U32.HI R5, RZ, R22, R5 ;  /* 0x00000016ff057219 */ /* 0x000fe40000011605 */
[----:B------:R-:W-:-:S03]  /*4160*/  ISETP.NE.AND.EX P0, PT, R25, RZ, PT, P0 ;  /* 0x000000ff1900720c */ /* 0x000fc60003f05300 */
[----:B------:R-:W1:Y:S01]  /*4170*/  LDC R20, c[0x0][0x148] ;  /* 0x00005200ff147b82 */ /* 0x000e620000000800 */
[----:B---3--:R-:W-:Y:S02]  /*4180*/  IMAD R23, R13, R6, R4 ;  /* 0x000000060d177224 */ /* 0x008fe400078e0204 */
[----:B------:R-:W-:-:S05]  /*4190*/  IMAD.MOV.U32 R6, RZ, RZ, 0x1 ;  /* 0x00000001ff067424 */ /* 0x000fca00078e00ff */
[----:B------:R-:W2:Y:S01]  /*41a0*/  LDC R21, c[0x0][0x600] ;  /* 0x00018000ff157b82 */ /* 0x000ea20000000800 */
[-CC-:B----4-:R-:W-:Y:S02]  /*41b0*/  SHF.R.U64 R13, R10, R14.reuse, R5.reuse ;  /* 0x0000000e0a0d7219 */ /* 0x190fe40000001205 */
[----:B------:R-:W-:Y:S02]  /*41c0*/  SHF.R.U32.HI R4, RZ, R14, R5 ;  /* 0x0000000eff047219 */ /* 0x000fe40000011605 */
[----:B------:R3:W4:Y:S03]  /*41d0*/  F2I.U32.TRUNC.NTZ R14, R7 ;  /* 0x00000007000e7305 */ /* 0x000726000020f000 */
[----:B------:R-:W1:Y:S01]  /*41e0*/  LDC R26, c[0x0][0x648] ;  /* 0x00019200ff1a7b82 */ /* 0x000e620000000800 */
[-C--:B0-----:R-:W-:Y:S02]  /*41f0*/  SHF.R.U64 R15, R13, R9.reuse, R4 ;  /* 0x000000090d0f7219 */ /* 0x081fe40000001204 */
[----:B------:R-:W-:-:S02]  /*4200*/  SHF.L.U32 R8, R8, R9, RZ ;  /* 0x0000000908087219 */ /* 0x000fc400000006ff */
[-C--:B------:R-:W-:Y:S01]  /*4210*/  SHF.R.U32.HI R5, RZ, R9.reuse, R4 ;  /* 0x00000009ff057219 */ /* 0x080fe20000011604 */
[----:B------:R-:W-:Y:S01]  /*4220*/  IMAD.MOV.U32 R4, RZ, RZ, R15 ;  /* 0x000000ffff047224 */ /* 0x000fe200078e000f */
[----:B------:R-:W-:Y:S01]  /*4230*/  SHF.L.U32 R22, R6, R9, RZ ;  /* 0x0000000906167219 */ /* 0x000fe200000006ff */
[----:B------:R-:W0:Y:S01]  /*4240*/  LDC R27, c[0x0][0x638] ;  /* 0x00018e00ff1b7b82 */ /* 0x000e220000000800 */
[----:B------:R-:W-:-:S07]  /*4250*/  LOP3.LUT R28, RZ, R8, RZ, 0x33, !PT ;  /* 0x00000008ff1c7212 */ /* 0x000fce00078e33ff */
        /* <DEDUP_REMOVED lines=12> */
.L_x_101:
[----:B------:R-:W-:Y:S01]  /*4320*/  ISETP.NE.AND P0, PT, R2, 0x1, PT ;  /* 0x000000010200780c */ /* 0x000fe20003f05270 */
[----:B--2---:R-:W-:Y:S01]  /*4330*/  VIADD R7, R21, 0xffffffff ;  /* 0xffffffff15077836 */ /* 0x004fe20000000000 */
[----:B-1----:R-:W-:Y:S01]  /*4340*/  SHF.R.U64 R5, R4, R26, R5 ;  /* 0x0000001a04057219 */ /* 0x002fe20000001205 */
[----:B------:R-:W-:Y:S01]  /*4350*/  IMAD.MOV R14, RZ, RZ, -R14 ;  /* 0x000000ffff0e7224 */ /* 0x000fe200078e0a0e */
[----:B------:R-:W-:Y:S01]  /*4360*/  LOP3.LUT R4, R13, R28, RZ, 0xc0, !PT ;  /* 0x0000001c0d047212 */ /* 0x000fe200078ec0ff */
[----:B------:R-:W-:Y:S01]  /*4370*/  IMAD.MOV.U32 R8, RZ, RZ, R12 ;  /* 0x000000ffff087224 */ /* 0x000fe200078e000c */
[----:B------:R-:W-:Y:S01]  /*4380*/  LOP3.LUT R10, R10, R7, RZ, 0xc0, !PT ;  /* 0x000000070a0a7212 */ /* 0x000fe200078ec0ff */
[----:B------:R-:W-:Y:S02]  /*4390*/  IMAD.MOV R6, RZ, RZ, -R5 ;  /* 0x000000ffff067224 */ /* 0x000fe400078e0a05 */
[----:B------:R-:W-:-:S04]  /*43a0*/  IMAD R4, R22, R5, R4 ;  /* 0x0000000516047224 */ /* 0x000fc800078e0204 */
[----:B------:R-:W-:Y:S02]  /*43b0*/  @P0 IMAD R23, R20, R14, R3 ;  /* 0x0000000e14170224 */ /* 0x000fe400078e0203 */
[----:B0-----:R-:W-:Y:S02]  /*43c0*/  IMAD R3, R6, R27, R15 ;  /* 0x0000001b06037224 */ /* 0x001fe400078e020f */
[----:B------:R-:W-:Y:S02]  /*43d0*/  IMAD R7, R4, R29, R23 ;  /* 0x0000001d04077224 */ /* 0x000fe400078e0217 */
[----:B------:R-:W-:Y:S02]  /*43e0*/  IMAD R4, R3, R21, R10 ;  /* 0x0000001503047224 */ /* 0x000fe400078e020a */
[----:B------:R-:W-:-:S03]  /*43f0*/  IMAD.MOV.U32 R6, RZ, RZ, 0x1 ;  /* 0x00000001ff067424 */ /* 0x000fc600078e00ff */
[----:B------:R-:W-:Y:S02]  /*4400*/  SEL R9, R4, R7, !P0 ;  /* 0x0000000704097207 */ /* 0x000fe40004000000 */
[----:B------:R-:W-:-:S07]  /*4410*/  SEL R7, R7, R4, !P0 ;  /* 0x0000000407077207 */ /* 0x000fce0004000000 */
.L_x_99:
[----:B------:R-:W-:-:S08]  /*4420*/  NOP ;  /* 0x0000000000007918 */ /* 0x000fd00000000000 */
[----:B------:R-:W0:-:S00]  /*4430*/  USETMAXREG.DEALLOC.CTAPOOL 0x28 ;  /* 0x00000028000079c8 */ /* 0x000e0000080e0500 */
[----:B0-----:R-:W-:-:S13]  /*4440*/  ISETP.NE.AND P0, PT, R0, RZ, PT ;  /* 0x000000ff0000720c */ /* 0x001fda0003f05270 */
[----:B------:R-:W-:Y:S05]  /*4450*/  @P0 EXIT ;  /* 0x000000000000094d */ /* 0x000fea0003800000 */
[----:B------:R-:W-:Y:S01]  /*4460*/  LOP3.LUT P0, RZ, R6, 0xff, RZ, 0xc0, !PT ;  /* 0x000000ff06ff7812 */ /* 0x000fe2000780c0ff */
[----:B------:R-:W-:Y:S02]  /*4470*/  IMAD.MOV.U32 R3, RZ, RZ, 0x1 ;  /* 0x00000001ff037424 */ /* 0x000fe400078e00ff */
[----:B------:R-:W-:-:S10]  /*4480*/  IMAD.MOV.U32 R0, RZ, RZ, RZ ;  /* 0x000000ffff007224 */ /* 0x000fd400078e00ff */
[----:B------:R-:W-:Y:S05]  /*4490*/  @!P0 BRA `(.L_x_102) ;  /* 0x0000000c00348947 */ /* 0x000fea0003800000 */
[----:B------:R-:W0:Y:S01]  /*44a0*/  LDC R0, c[0x0][0x28c] ;  /* 0x0000a300ff007b82 */ /* 0x000e220000000800 */
[----:B------:R-:W-:Y:S01]  /*44b0*/  ULDC UR5, c[0x0][0x600] ;  /* 0x0001800000057ab9 */ /* 0x000fe20000000800 */
[----:B------:R-:W-:Y:S01]  /*44c0*/  ULDC UR4, c[0x0][0xc] ;  /* 0x0000030000047ab9 */ /* 0x000fe20000000800 */
[----:B------:R-:W-:Y:S01]  /*44d0*/  UIADD3 UR16, UR5, -0x1, URZ ;  /* 0xffffffff05107890 */ /* 0x000fe2000fffe03f */
[C---:B------:R-:W-:Y:S01]  /*44e0*/  LOP3.LUT P2, RZ, R18.reuse, 0x7f, RZ, 0xc0, !PT ;  /* 0x0000007f12ff7812 */ /* 0x040fe2000784c0ff */
[----:B------:R-:W-:Y:S01]  /*44f0*/  ULDC UR6, c[0x0][0x658] ;  /* 0x0001960000067ab9 */ /* 0x000fe20000000800 */
[----:B------:R-:W-:Y:S01]  /*4500*/  ULDC UR5, c[0x0][0x10] ;  /* 0x0000040000057ab9 */ /* 0x000fe20000000800 */
[----:B------:R-:W-:Y:S01]  /*4510*/  UMOV UR7, 0xffffffff ;  /* 0xffffffff00077882 */ /* 0x000fe20000000000 */
[----:B------:R-:W-:Y:S01]  /*4520*/  UMOV UR8, 0x1 ;  /* 0x0000000100087882 */ /* 0x000fe20000000000 */
[----:B------:R-:W-:Y:S01]  /*4530*/  UIMAD.WIDE.U32 UR4, UR4, UR5, URZ ;  /* 0x00000005040472a5 */ /* 0x000fe2000f8e003f */
[----:B------:R-:W-:Y:S01]  /*4540*/  LOP3.LUT P0, RZ, R18, 0x1f, RZ, 0xc0, !PT ;  /* 0x0000001f12ff7812 */ /* 0x000fe2000780c0ff */
[----:B------:R-:W-:Y:S01]  /*4550*/  USHF.L.U32 UR7, UR7, UR6, URZ ;  /* 0x0000000607077299 */ /* 0x000fe2000800063f */
[----:B------:R-:W-:Y:S01]  /*4560*/  BSSY B0, `(.L_x_102) ;  /* 0x00000c0000007945 */ /* 0x000fe20003800000 */
[----:B------:R-:W-:Y:S01]  /*4570*/  USHF.L.U32 UR18, UR8, UR6, URZ ;  /* 0x0000000608127299 */ /* 0x000fe2000800063f */
[----:B------:R-:W-:Y:S01]  /*4580*/  IMAD.MOV.U32 R11, RZ, RZ, 0x1 ;  /* 0x00000001ff0b7424 */ /* 0x000fe200078e00ff */
[----:B------:R-:W-:Y:S01]  /*4590*/  LOP3.LUT R18, R19, 0x2, RZ, 0xfc, !PT ;  /* 0x0000000213127812 */ /* 0x000fe200078efcff */
[----:B------:R-:W-:Y:S01]  /*45a0*/  ULDC UR6, c[0x0][0x14] ;  /* 0x0000050000067ab9 */ /* 0x000fe20000000800 */
[----:B------:R-:W-:Y:S01]  /*45b0*/  PLOP3.LUT P0, PT, P0, P2, PT, 0x8a, 0x0 ;  /* 0x000000000000781c */ /* 0x000fe20000705172 */
[----:B------:R-:W-:-:S02]  /*45c0*/  UIMAD.WIDE.U32 UR20, UR4, UR6, URZ ;  /* 0x00000006041472a5 */ /* 0x000fc4000f8e003f */
[----:B------:R-:W-:Y:S02]  /*45d0*/  UIMAD UR13, UR5, UR6, URZ ;  /* 0x00000006050d72a4 */ /* 0x000fe4000f8e023f */
[----:B------:R-:W-:Y:S01]  /*45e0*/  ULOP3.LUT UR17, URZ, UR7, URZ, 0x33, !UPT ;  /* 0x000000073f117292 */ /* 0x000fe2000f8e333f */
[----:B0-----:R-:W-:Y:S01]  /*45f0*/  VIADD R0, R0, 0x3f ;  /* 0x0000003f00007836 */ /* 0x001fe20000000000 */
[----:B------:R-:W-:Y:S01]  /*4600*/  UIADD3 UR13, UR21, UR13, URZ ;  /* 0x0000000d150d7290 */ /* 0x000fe2000fffe03f */
[----:B------:R-:W-:-:S03]  /*4610*/  ULDC.64 UR22, c[0x0][0x198] ;  /* 0x0000660000167ab9 */ /* 0x000fc60000000a00 */
[----:B------:R-:W-:-:S04]  /*4620*/  SHF.R.S32.HI R3, RZ, 0x1f, R0 ;  /* 0x0000001fff037819 */ /* 0x000fc80000011400 */
[----:B------:R-:W-:Y:S01]  /*4630*/  LEA.HI R3, R3, R0, RZ, 0x6 ;  /* 0x0000000003037211 */ /* 0x000fe200078f30ff */
[----:B------:R-:W-:-:S03]  /*4640*/  IMAD.MOV.U32 R0, RZ, RZ, RZ ;  /* 0x000000ffff007224 */ /* 0x000fc600078e00ff */
[----:B------:R-:W-:Y:S01]  /*4650*/  SHF.R.S32.HI R13, RZ, 0x6, R3 ;  /* 0x00000006ff0d7819 */ /* 0x000fe20000011403 */
[----:B------:R-:W-:-:S04]  /*4660*/  IMAD.MOV.U32 R3, RZ, RZ, 0x1 ;  /* 0x00000001ff037424 */ /* 0x000fc800078e00ff */
[----:B------:R-:W-:-:S07]  /*4670*/  VIADD R10, R13, 0x1 ;  /* 0x000000010d0a7836 */ /* 0x000fce0000000000 */
.L_x_114:
[----:B------:R-:W-:-:S03]  /*4680*/  UMOV UR4, 0xffffffff ;  /* 0xffffffff00047882 */ /* 0x000fc60000000000 */
[----:B------:R-:W-:Y:S05]  /*4690*/  BRA.DIV UR4, `(.L_x_103) ;  /* 0x0000000e049c7947 */ /* 0x000fea000b800000 */
[----:B------:R-:W-:-:S13]  /*46a0*/  ELECT P6, URZ, PT ;  /* 0x00000000003f782f */ /* 0x000fda00038c0000 */
.L_x_125:
[----:B------:R-:W0:Y:S01]  /*46b0*/  LDC R4, c[0x0][0x28c] ;  /* 0x0000a300ff047b82 */ /* 0x000e220000000800 */
[----:B------:R-:W-:Y:S01]  /*46c0*/  BSSY B1, `(.L_x_104) ;  /* 0x0000037000017945 */ /* 0x000fe20003800000 */
[----:B0-----:R-:W-:-:S13]  /*46d0*/  ISETP.LT.OR P6, PT, R4, 0x1, !P6 ;  /* 0x000000010400780c */ /* 0x001fda00077c1670 */
[----:B------:R-:W-:Y:S05]  /*46e0*/  @P6 BRA `(.L_x_105) ;  /* 0x0000000000d06947 */ /* 0x000fea0003800000 */
[----:B------:R-:W-:Y:S02]  /*46f0*/  IMAD.SHL.U32 R14, R9, 0x40, RZ ;  /* 0x00000040090e7824 */ /* 0x000fe400078e00ff */
[----:B------:R-:W-:Y:S02]  /*4700*/  IMAD.SHL.U32 R15, R7, 0x80, RZ ;  /* 0x00000080070f7824 */ /* 0x000fe400078e00ff */
[----:B------:R-:W-:Y:S02]  /*4710*/  IMAD.MOV.U32 R20, RZ, RZ, RZ ;  /* 0x000000ffff147224 */ /* 0x000fe400078e00ff */
[----:B------:R-:W-:Y:S02]  /*4720*/  IMAD.MOV.U32 R4, RZ, RZ, R10 ;  /* 0x000000ffff047224 */ /* 0x000fe400078e000a */
[----:B------:R-:W-:Y:S02]  /*4730*/  IMAD.MOV.U32 R5, RZ, RZ, R3 ;  /* 0x000000ffff057224 */ /* 0x000fe400078e0003 */
[----:B------:R-:W-:-:S07]  /*4740*/  IMAD.MOV.U32 R6, RZ, RZ, R0 ;  /* 0x000000ffff067224 */ /* 0x000fce00078e0000 */
.L_x_109:
[----:B------:R-:W0:Y:S01]  /*4750*/  S2R R12, SR_CgaCtaId ;  /* 0x00000000000c7919 */ /* 0x000e220000008800 */
[----:B------:R-:W-:Y:S01]  /*4760*/  MOV R7, 0x400 ;  /* 0x0000040000077802 */ /* 0x000fe20000000f00 */
[----:B------:R-:W1:Y:S03]  /*4770*/  @!P2 LDC R9, c[0x0][0x500] ;  /* 0x00014000ff09ab82 */ /* 0x000e660000000800 */
[----:B0-----:R-:W-:Y:S02]  /*4780*/  LEA R21, R12, R7, 0x18 ;  /* 0x000000070c157211 */ /* 0x001fe400078ec0ff */
[----:B------:R-:W-:-:S03]  /*4790*/  SHF.L.U32 R7, R5, 0x1f, RZ ;  /* 0x0000001f05077819 */ /* 0x000fc600000006ff */
[----:B------:R-:W-:-:S04]  /*47a0*/  IMAD R12, R6, 0x8, R21 ;  /* 0x00000008060c7824 */ /* 0x000fc800078e0215 */
[----:B------:R-:W0:Y:S02]  /*47b0*/  SYNCS.PHASECHK.TRANS64.TRYWAIT P1, [R12+URZ+0x20], R7 ;  /* 0x000020070c0075a7 */ /* 0x000e24000802017f */
[----:B01----:R-:W-:Y:S05]  /*47c0*/  @!P1 BRA `(.L_x_106) ;  /* 0x0000000c00709947 */ /* 0x003fea0003800000 */
.L_x_126:
[----:B0-----:R-:W-:Y:S01]  /*47d0*/  PRMT R7, R18, 0x9910, RZ ;  /* 0x0000991012077816 */ /* 0x001fe200000000ff */
[----:B------:R0:W-:Y:S03]  /*47e0*/  @!P2 SYNCS.ARRIVE.TRANS64 RZ, [R12+URZ], R9 ;  /* 0x000000090cffa9a7 */ /* 0x0001e6000800003f */
[----:B------:R-:W-:-:S13]  /*47f0*/  ISETP.NE.AND P1, PT, R7, 0x2, PT ;  /* 0x000000020700780c */ /* 0x000fda0003f25270 */
[----:B0-----:R-:W-:Y:S05]  /*4800*/  @P1 BRA `(.L_x_107) ;  /* 0x0000000000041947 */ /* 0x001fea0003800000 */
[----:B------:R-:W-:Y:S01]  /*4810*/  BPT.TRAP 0x1 ;  /* 0x000000040000795c */ /* 0x000fe20000300000 */
.L_x_107:
[----:B------:R-:W-:Y:S05]  /*4820*/  @P0 BRA `(.L_x_108) ;  /* 0x0000000000040947 */ /* 0x000fea0003800000 */
[----:B------:R-:W-:Y:S01]  /*4830*/  BPT.TRAP 0x1 ;  /* 0x000000040000795c */ /* 0x000fe20000300000 */
.L_x_108:
[--C-:B------:R-:W-:Y:S01]  /*4840*/  IMAD R7, R6, 0x2000, R21.reuse ;  /* 0x0000200006077824 */ /* 0x100fe200078e0215 */
[----:B------:R-:W-:Y:S01]  /*4850*/  R2UR UR9, R12 ;  /* 0x000000000c0972ca */ /* 0x000fe200000e0000 */
[----:B------:R-:W-:Y:S01]  /*4860*/  IMAD R21, R6, 0x1000, R21 ;  /* 0x0000100006157824 */ /* 0x000fe200078e0215 */
[----:B------:R-:W-:Y:S01]  /*4870*/  UIADD3 UR4, UP0, UR22, 0xf0, URZ ;  /* 0x000000f016047890 */ /* 0x000fe2000ff1e03f */
[----:B------:R-:W-:Y:S01]  /*4880*/  VIADD R4, R4, 0xffffffff ;  /* 0xffffffff04047836 */ /* 0x000fe20000000000 */
[----:B------:R-:W-:Y:S01]  /*4890*/  R2UR UR5, R7 ;  /* 0x00000000070572ca */ /* 0x000fe200000e0000 */
[----:B------:R-:W-:Y:S01]  /*48a0*/  UIADD3 UR24, UP1, UR22, 0x1f0, URZ ;  /* 0x000001f016187890 */ /* 0x000fe2000ff3e03f */
[----:B------:R-:W-:Y:S01]  /*48b0*/  R2UR UR8, R21 ;  /* 0x00000000150872ca */ /* 0x000fe200000e0000 */
[----:B------:R-:W-:Y:S01]  /*48c0*/  VIADD R6, R6, 0x1 ;  /* 0x0000000106067836 */ /* 0x000fe20000000000 */
[----:B------:R-:W-:Y:S01]  /*48d0*/  R2UR UR11, R15 ;  /* 0x000000000f0b72ca */ /* 0x000fe200000e0000 */
[----:B------:R-:W-:Y:S01]  /*48e0*/  UIADD3.X UR25, URZ, UR23, URZ, UP1, !UPT ;  /* 0x000000173f197290 */ /* 0x000fe20008ffe43f */
[----:B------:R-:W-:Y:S01]  /*48f0*/  R2UR UR10, R20 ;  /* 0x00000000140a72ca */ /* 0x000fe200000e0000 */
[----:B------:R-:W-:Y:S01]  /*4900*/  UMOV UR6, 0x0 ;  /* 0x0000000000067882 */ /* 0x000fe20000000000 */
[----:B------:R-:W-:Y:S01]  /*4910*/  R2UR UR12, R8 ;  /* 0x00000000080c72ca */ /* 0x000fe200000e0000 */
[----:B------:R-:W-:Y:S01]  /*4920*/  UMOV UR7, 0x10000000 ;  /* 0x1000000000077882 */ /* 0x000fe20000000000 */
[----:B------:R-:W-:Y:S01]  /*4930*/  R2UR UR19, R14 ;  /* 0x000000000e1372ca */ /* 0x000fe200000e0000 */
[----:B------:R-:W-:Y:S01]  /*4940*/  VIADD R20, R20, 0x40 ;  /* 0x0000004014147836 */ /* 0x000fe20000000000 */
[----:B------:R-:W-:Y:S01]  /*4950*/  ISETP.GT.AND P3, PT, R4, 0x1, PT ;  /* 0x000000010400780c */ /* 0x000fe20003f64270 */
[----:B------:R-:W-:Y:S01]  /*4960*/  UIADD3 UR14, UR5, 0x100, URZ ;  /* 0x00000100050e7890 */ /* 0x000fe2000fffe03f */
[----:B------:R-:W-:Y:S01]  /*4970*/  ISETP.NE.AND P1, PT, R6, 0x4, PT ;  /* 0x000000040600780c */ /* 0x000fe20003f25270 */
[----:B------:R-:W-:-:S02]  /*4980*/  UIADD3.X UR5, URZ, UR23, URZ, UP0, !UPT ;  /* 0x000000173f057290 */ /* 0x000fc400087fe43f */
[----:B------:R-:W-:Y:S01]  /*4990*/  UIADD3 UR15, UR8, 0x8100, URZ ;  /* 0x00008100080f7890 */ /* 0x000fe2000fffe03f */
[----:B------:R-:W-:Y:S02]  /*49a0*/  SEL R12, RZ, 0x1, P1 ;  /* 0x00000001ff0c7807 */ /* 0x000fe40000800000 */
[----:B------:R-:W-:Y:S01]  /*49b0*/  UMOV UR8, UR14 ;  /* 0x0000000e00087c82 */ /* 0x000fe20008000000 */
[----:B------:R-:W-:Y:S02]  /*49c0*/  SEL R6, R6, RZ, P1 ;  /* 0x000000ff06067207 */ /* 0x000fe40000800000 */
[----:B------:R-:W-:Y:S01]  /*49d0*/  LOP3.LUT R5, R5, R12, RZ, 0x3c, !PT ;  /* 0x0000000c05057212 */ /* 0x000fe200078e3cff */
[----:B------:R0:W-:Y:S02]  /*49e0*/  UTMALDG.3D [UR8], [UR4], desc[UR6] ;  /* 0x00000608040075b4 */ /* 0x0001e40008011000 */
[----:B0-----:R-:W-:Y:S01]  /*49f0*/  UMOV UR8, UR15 ;  /* 0x0000000f00087c82 */ /* 0x001fe20008000000 */
[----:B------:R-:W-:-:S02]  /*4a00*/  UMOV UR11, UR19 ;  /* 0x00000013000b7c82 */ /* 0x000fc40008000000 */
[----:B------:R0:W-:Y:S02]  /*4a10*/  UTMALDG.3D [UR8], [UR24], desc[UR6] ;  /* 0x00000608180075b4 */ /* 0x0001e40008011000 */
[----:B0-----:R-:W-:Y:S05]  /*4a20*/  @P3 BRA `(.L_x_109) ;  /* 0xfffffffc00483947 */ /* 0x001fea000383ffff */
.L_x_105:
[----:B------:R-:W-:Y:S05]  /*4a30*/  BSYNC B1 ;  /* 0x0000000000017941 */ /* 0x000fea0003800000 */
.L_x_104:
[----:B------:R-:W-:Y:S01]  /*4a40*/  LOP3.LUT P3, RZ, R11, 0xff, RZ, 0xc0, !PT ;  /* 0x000000ff0bff7812 */ /* 0x000fe2000786c0ff */
[----:B------:R-:W-:Y:S01]  /*4a50*/  IMAD.IADD R0, R13, 0x1, R0 ;  /* 0x000000010d007824 */ /* 0x000fe200078e0200 */
[----:B------:R-:W-:Y:S01]  /*4a60*/  IADD3 R16, P4, R16, UR20, RZ ;  /* 0x0000001410107c10 */ /* 0x000fe2000ff9e0ff */
[----:B------:R-:W-:Y:S01]  /*4a70*/  ULDC.64 UR4, c[0x0][0x650] ;  /* 0x0001940000047ab9 */ /* 0x000fe20000000a00 */
[----:B------:R-:W-:Y:S01]  /*4a80*/  BSSY B1, `(.L_x_110) ;  /* 0x000006b000017945 */ /* 0x000fe20003800000 */
[----:B------:R-:W-:Y:S01]  /*4a90*/  IMAD.MOV.U32 R7, RZ, RZ, -0x1 ;  /* 0xffffffffff077424 */ /* 0x000fe200078e00ff */
[----:B------:R-:W-:Y:S01]  /*4aa0*/  SHF.R.U32.HI R4, RZ, 0x2, R0 ;  /* 0x00000002ff047819 */ /* 0x000fe20000011600 */
[----:B------:R-:W-:Y:S01]  /*4ab0*/  IMAD.MOV.U32 R9, RZ, RZ, -0x1 ;  /* 0xffffffffff097424 */ /* 0x000fe200078e00ff */
[----:B------:R-:W-:Y:S01]  /*4ac0*/  ISETP.GT.U32.AND P1, PT, R0, 0x3, PT ;  /* 0x000000030000780c */ /* 0x000fe20003f24070 */
[----:B------:R-:W-:Y:S01]  /*4ad0*/  IMAD.MOV.U32 R8, RZ, RZ, -0x1 ;  /* 0xffffffffff087424 */ /* 0x000fe200078e00ff */
[----:B------:R-:W-:-:S02]  /*4ae0*/  LOP3.LUT R4, R4, 0x1, RZ, 0xc0, !PT ;  /* 0x0000000104047812 */ /* 0x000fc400078ec0ff */
[----:B------:R-:W-:Y:S01]  /*4af0*/  ISETP.LT.U32.AND P1, PT, R13, 0x4, P1 ;  /* 0x000000040d00780c */ /* 0x000fe20000f21070 */
[----:B------:R-:W0:Y:S01]  /*4b00*/  @P3 S2R R6, SR_CgaCtaId ;  /* 0x0000000000063919 */ /* 0x000e220000008800 */
[----:B------:R-:W-:Y:S02]  /*4b10*/  @P3 MOV R5, 0x400 ;  /* 0x0000040000053802 */ /* 0x000fe40000000f00 */
[----:B------:R-:W-:Y:S02]  /*4b20*/  IADD3.X R17, R17, UR13, RZ, P4, !PT ;  /* 0x0000000d11117c10 */ /* 0x000fe4000a7fe4ff */
[----:B------:R-:W-:Y:S02]  /*4b30*/  ISETP.GE.U32.AND P4, PT, R16, UR4, PT ;  /* 0x0000000410007c0c */ /* 0x000fe4000bf86070 */
[----:B------:R-:W-:Y:S02]  /*4b40*/  LOP3.LUT R0, R0, 0x3, RZ, 0xc0, !PT ;  /* 0x0000000300007812 */ /* 0x000fe400078ec0ff */
[----:B------:R-:W-:-:S02]  /*4b50*/  PRMT R11, RZ, 0x7610, R11 ;  /* 0x00007610ff0b7816 */ /* 0x000fc4000000000b */
[----:B0-----:R-:W-:-:S04]  /*4b60*/  @P3 LEA R5, R6, R5, 0x18 ;  /* 0x0000000506053211 */ /* 0x001fc800078ec0ff */
[----:B------:R0:W-:Y:S01]  /*4b70*/  @P3 SYNCS.ARRIVE.TRANS64.A1T0 RZ, [R5+URZ+0x58], RZ ;  /* 0x000058ff05ff39a7 */ /* 0x0001e2000810003f */
[----:B------:R-:W-:Y:S02]  /*4b80*/  ISETP.NE.U32.AND P3, PT, R4, 0x1, PT ;  /* 0x000000010400780c */ /* 0x000fe40003f65070 */
[----:B------:R-:W-:Y:S02]  /*4b90*/  SEL R4, RZ, 0x1, !P1 ;  /* 0x00000001ff047807 */ /* 0x000fe40004800000 */
[----:B------:R-:W-:Y:S02]  /*4ba0*/  ISETP.GE.U32.AND.EX P1, PT, R17, UR5, PT, P4 ;  /* 0x0000000511007c0c */ /* 0x000fe4000bf26140 */
[----:B------:R-:W-:-:S04]  /*4bb0*/  ISETP.GT.U32.AND P3, PT, R13, 0x3, !P3 ;  /* 0x000000030d00780c */ /* 0x000fc80005f64070 */
[----:B0-----:R-:W-:-:S04]  /*4bc0*/  SEL R5, RZ, 0x1, !P3 ;  /* 0x00000001ff057807 */ /* 0x001fc80005800000 */
[--C-:B------:R-:W-:Y:S02]  /*4bd0*/  LOP3.LUT R3, R5, R3, R4.reuse, 0x96, !PT ;  /* 0x0000000305037212 */ /* 0x100fe400078e9604 */
[----:B------:R-:W-:Y:S01]  /*4be0*/  PRMT R4, RZ, 0x7610, R4 ;  /* 0x00007610ff047816 */ /* 0x000fe20000000004 */
[----:B------:R-:W-:Y:S06]  /*4bf0*/  @P1 BRA `(.L_x_111) ;  /* 0x00000004004c1947 */ /* 0x000fec0003800000 */
[----:B------:R-:W-:Y:S01]  /*4c00*/  ULDC.64 UR4, c[0x0][0x628] ;  /* 0x00018a0000047ab9 */ /* 0x000fe20000000a00 */
[----:B------:R-:W0:Y:S01]  /*4c10*/  S2R R14, SR_CTAID.X ;  /* 0x00000000000e7919 */ /* 0x000e220000002500 */
[----:B------:R-:W-:Y:S01]  /*4c20*/  ISETP.NE.U32.AND P1, PT, RZ, UR4, PT ;  /* 0x00000004ff007c0c */ /* 0x000fe2000bf25070 */
[----:B------:R-:W-:Y:S01]  /*4c30*/  ULDC UR7, c[0x0][0x630] ;  /* 0x00018c0000077ab9 */ /* 0x000fe20000000800 */
[----:B------:R-:W-:Y:S01]  /*4c40*/  IMAD.MOV.U32 R4, RZ, RZ, R16 ;  /* 0x000000ffff047224 */ /* 0x000fe200078e0010 */
[----:B------:R-:W1:Y:S01]  /*4c50*/  S2R R12, SR_CTAID.Y ;  /* 0x00000000000c7919 */ /* 0x000e620000002600 */
[----:B------:R-:W-:Y:S01]  /*4c60*/  ISETP.NE.AND.EX P1, PT, RZ, UR5, PT, P1 ;  /* 0x00000005ff007c0c */ /* 0x000fe2000bf25310 */
[----:B------:R-:W-:-:S12]  /*4c70*/  IMAD.MOV.U32 R5, RZ, RZ, R17 ;  /* 0x000000ffff057224 */ /* 0x000fd800078e0011 */
[----:B------:R-:W-:Y:S05]  /*4c80*/  @!P1 BRA `(.L_x_112) ;  /* 0x0000000000289947 */ /* 0x000fea0003800000 */
[----:B------:R-:W-:Y:S02]  /*4c90*/  ULDC UR6, c[0x0][0x634] ;  /* 0x00018d0000067ab9 */ /* 0x000fe40000000800 */
[----:B------:R-:W-:-:S05]  /*4ca0*/  IADD3 R9, P1, R16, UR6, RZ ;  /* 0x0000000610097c10 */ /* 0x000fca000ff3e0ff */
[----:B------:R-:W-:-:S04]  /*4cb0*/  IMAD.X R15, RZ, RZ, R17, P1 ;  /* 0x000000ffff0f7224 */ /* 0x000fc800008e0611 */
[----:B------:R-:W-:-:S04]  /*4cc0*/  IMAD.WIDE.U32 R6, R15, UR4, RZ ;  /* 0x000000040f067c25 */ /* 0x000fc8000f8e00ff */
[----:B------:R-:W-:-:S04]  /*4cd0*/  IMAD.WIDE.U32 R6, P1, R9, UR5, R6 ;  /* 0x0000000509067c25 */ /* 0x000fc8000f820006 */
[----:B------:R-:W-:-:S04]  /*4ce0*/  IMAD.WIDE.U32 R8, R9, UR4, RZ ;  /* 0x0000000409087c25 */ /* 0x000fc8000f8e00ff */
[----:B------:R-:W-:Y:S01]  /*4cf0*/  IMAD.X R5, RZ, RZ, RZ, P1 ;  /* 0x000000ffff057224 */ /* 0x000fe200008e06ff */
[----:B------:R-:W-:Y:S01]  /*4d00*/  IADD3 RZ, P1, R9, R6, RZ ;  /* 0x0000000609ff7210 */ /* 0x000fe20007f3e0ff */
[----:B------:R-:W-:-:S04]  /*4d10*/  IMAD.MOV.U32 R4, RZ, RZ, R7 ;  /* 0x000000ffff047224 */ /* 0x000fc800078e0007 */
[----:B------:R-:W-:-:S08]  /*4d20*/  IMAD.WIDE.U32.X R4, R15, UR5, R4, P1 ;  /* 0x000000050f047c25 */ /* 0x000fd000088e0404 */
.L_x_112:
[--C-:B------:R-:W-:Y:S01]  /*4d30*/  SHF.R.U64 R8, R4, UR7, R5.reuse ;  /* 0x0000000704087c19 */ /* 0x100fe20008001205 */
[----:B------:R-:W-:Y:S01]  /*4d40*/  ULDC.64 UR4, c[0x0][0x620] ;  /* 0x0001880000047ab9 */ /* 0x000fe20000000a00 */
[----:B------:R-:W-:Y:S01]  /*4d50*/  SHF.R.U32.HI R4, RZ, UR7, R5 ;  /* 0x00000007ff047c19 */ /* 0x000fe20008011605 */
[----:B------:R-:W2:Y:S01]  /*4d60*/  LDC R25, c[0x0][0x144] ;  /* 0x00005100ff197b82 */ /* 0x000ea20000000800 */
[----:B------:R-:W-:Y:S01]  /*4d70*/  IADD3 R7, P1, RZ, -R8, RZ ;  /* 0x80000008ff077210 */ /* 0x000fe20007f3e0ff */
[----:B------:R-:W-:Y:S01]  /*4d80*/  ULDC.64 UR8, c[0x0][0x640] ;  /* 0x0001900000087ab9 */ /* 0x000fe20000000a00 */
[----:B0-----:R-:W-:Y:S01]  /*4d90*/  I2FP.F32.U32 R9, R14 ;  /* 0x0000000e00097245 */ /* 0x001fe20000201000 */
[----:B------:R-:W-:Y:S02]  /*4da0*/  ULDC UR6, c[0x0][0x608] ;  /* 0x0001820000067ab9 */ /* 0x000fe40000000800 */
[----:B------:R-:W-:Y:S01]  /*4db0*/  IMAD.X R4, RZ, RZ, ~R4, P1 ;  /* 0x000000ffff047224 */ /* 0x000fe200008e0e04 */
[----:B------:R-:W-:Y:S01]  /*4dc0*/  ISETP.NE.U32.AND P1, PT, RZ, UR8, PT ;  /* 0x00000008ff007c0c */ /* 0x000fe2000bf25070 */
[----:B------:R-:W0:Y:S02]  /*4dd0*/  LDC R21, c[0x0][0x148] ;  /* 0x00005200ff157b82 */ /* 0x000e240000000800 */
[----:B------:R-:W-:Y:S01]  /*4de0*/  IMAD R6, R4, UR4, RZ ;  /* 0x0000000404067c24 */ /* 0x000fe2000f8e02ff */
[----:B------:R-:W-:Y:S01]  /*4df0*/  ISETP.NE.AND.EX P1, PT, RZ, UR9, PT, P1 ;  /* 0x00000009ff007c0c */ /* 0x000fe2000bf25310 */
[----:B------:R-:W-:Y:S01]  /*4e00*/  IMAD.WIDE.U32 R4, R7, UR4, R16 ;  /* 0x0000000407047c25 */ /* 0x000fe2000f8e0010 */
[----:B------:R-:W-:-:S03]  /*4e10*/  ULDC UR4, c[0x0][0x150] ;  /* 0x0000540000047ab9 */ /* 0x000fc60000000800 */
[----:B------:R-:W-:Y:S02]  /*4e20*/  IMAD R7, R7, UR5, R6 ;  /* 0x0000000507077c24 */ /* 0x000fe4000f8e0206 */
[----:B------:R-:W-:Y:S01]  /*4e30*/  FMUL R6, R9, UR4 ;  /* 0x0000000409067c20 */ /* 0x000fe20008400000 */
[----:B------:R-:W-:Y:S01]  /*4e40*/  ULDC UR4, c[0x0][0x618] ;  /* 0x0001860000047ab9 */ /* 0x000fe20000000800 */
[----:B------:R-:W-:Y:S01]  /*4e50*/  ULDC UR5, c[0x0][0x154] ;  /* 0x0000550000057ab9 */ /* 0x000fe20000000800 */
[----:B------:R-:W-:-:S03]  /*4e60*/  IMAD.IADD R5, R5, 0x1, R7 ;  /* 0x0000000105057824 */ /* 0x000fc600078e0207 */
[----:B------:R-:W3:Y:S02]  /*4e70*/  F2I.U32.TRUNC.NTZ R6, R6 ;  /* 0x0000000600067305 */ /* 0x000ee4000020f000 */
[----:B------:R-:W-:Y:S02]  /*4e80*/  SHF.R.U64 R9, R4, UR4, R5 ;  /* 0x0000000404097c19 */ /* 0x000fe40008001205 */
[----:B-1----:R-:W-:-:S05]  /*4e90*/  I2FP.F32.U32 R4, R12 ;  /* 0x0000000c00047245 */ /* 0x002fca0000201000 */
[----:B------:R-:W-:Y:S01]  /*4ea0*/  FMUL R22, R4, UR5 ;  /* 0x0000000504167c20 */ /* 0x000fe20008400000 */
[----:B------:R-:W-:Y:S01]  /*4eb0*/  SHF.R.U32.HI R4, RZ, UR4, R5 ;  /* 0x00000004ff047c19 */ /* 0x000fe20008011605 */
[----:B------:R-:W-:-:S03]  /*4ec0*/  ULDC UR4, c[0x0][0x658] ;  /* 0x0001960000047ab9 */ /* 0x000fc60000000800 */
[--C-:B------:R-:W-:Y:S01]  /*4ed0*/  SHF.R.U64 R20, R9, UR6, R4.reuse ;  /* 0x0000000609147c19 */ /* 0x100fe20008001204 */
[----:B------:R-:W1:Y:S01]  /*4ee0*/  F2I.U32.TRUNC.NTZ R22, R22 ;  /* 0x0000001600167305 */ /* 0x000e62000020f000 */
[----:B------:R-:W-:Y:S01]  /*4ef0*/  SHF.R.U32.HI R5, RZ, UR6, R4 ;  /* 0x00000006ff057c19 */ /* 0x000fe20008011604 */
[----:B---3--:R-:W-:-:S03]  /*4f00*/  IMAD.MOV R6, RZ, RZ, -R6 ;  /* 0x000000ffff067224 */ /* 0x008fc600078e0a06 */
[--C-:B------:R-:W-:Y:S01]  /*4f10*/  SHF.R.U64 R15, R20, UR4, R5.reuse ;  /* 0x00000004140f7c19 */ /* 0x100fe20008001205 */
[----:B--2---:R-:W-:Y:S01]  /*4f20*/  IMAD R14, R25, R6, R14 ;  /* 0x00000006190e7224 */ /* 0x004fe200078e020e */
[----:B------:R-:W-:-:S03]  /*4f30*/  SHF.R.U32.HI R23, RZ, UR4, R5 ;  /* 0x00000004ff177c19 */ /* 0x000fc60008011605 */
[----:B------:R-:W-:Y:S02]  /*4f40*/  IMAD.MOV.U32 R4, RZ, RZ, R15 ;  /* 0x000000ffff047224 */ /* 0x000fe400078e000f */
[----:B------:R-:W-:Y:S01]  /*4f50*/  IMAD.MOV.U32 R5, RZ, RZ, R23 ;  /* 0x000000ffff057224 */ /* 0x000fe200078e0017 */
[----:B-1----:R-:W-:Y:S06]  /*4f60*/  @!P1 BRA `(.L_x_113) ;  /* 0x0000000000289947 */ /* 0x002fec0003800000 */
[----:B------:R-:W-:Y:S02]  /*4f70*/  ULDC UR4, c[0x0][0x64c] ;  /* 0x0001930000047ab9 */ /* 0x000fe40000000800 */
[----:B------:R-:W-:-:S05]  /*4f80*/  IADD3 R5, P1, R15, UR4, RZ ;  /* 0x000000040f057c10 */ /* 0x000fca000ff3e0ff */
[----:B------:R-:W-:-:S04]  /*4f90*/  IMAD.X R23, RZ, RZ, R23, P1 ;  /* 0x000000ffff177224 */ /* 0x000fc800008e0617 */
[----:B------:R-:W-:-:S04]  /*4fa0*/  IMAD.WIDE.U32 R6, R23, UR8, RZ ;  /* 0x0000000817067c25 */ /* 0x000fc8000f8e00ff */
[----:B------:R-:W-:-:S04]  /*4fb0*/  IMAD.WIDE.U32 R6, P1, R5, UR9, R6 ;  /* 0x0000000905067c25 */ /* 0x000fc8000f820006 */
[----:B------:R-:W-:-:S04]  /*4fc0*/  IMAD.WIDE.U32 R4, R5, UR8, RZ ;  /* 0x0000000805047c25 */ /* 0x000fc8000f8e00ff */
[----:B------:R-:W-:Y:S01]  /*4fd0*/  IMAD.MOV.U32 R4, RZ, RZ, R7 ;  /* 0x000000ffff047224 */ /* 0x000fe200078e0007 */
[----:B------:R-:W-:Y:S01]  /*4fe0*/  IADD3 RZ, P3, R5, R6, RZ ;  /* 0x0000000605ff7210 */ /* 0x000fe20007f7e0ff */
[----:B------:R-:W-:-:S04]  /*4ff0*/  IMAD.X R5, RZ, RZ, RZ, P1 ;  /* 0x000000ffff057224 */ /* 0x000fc800008e06ff */
[----:B------:R-:W-:-:S08]  /*5000*/  IMAD.WIDE.U32.X R4, R23, UR9, R4, P3 ;  /* 0x0000000917047c25 */ /* 0x000fd000098e0404 */
.L_x_113:
[----:B------:R-:W-:Y:S01]  /*5010*/  ISETP.NE.AND P1, PT, R2, 0x1, PT ;  /* 0x000000010200780c */ /* 0x000fe20003f25270 */
[----:B------:R-:W-:Y:S01]  /*5020*/  ULDC UR4, c[0x0][0x648] ;  /* 0x0001920000047ab9 */ /* 0x000fe20000000800 */
[----:B------:R-:W-:Y:S01]  /*5030*/  LOP3.LUT R20, R20, UR17, RZ, 0xc0, !PT ;  /* 0x0000001114147c12 */ /* 0x000fe2000f8ec0ff */
[----:B------:R-:W-:Y:S01]  /*5040*/  IMAD.MOV R22, RZ, RZ, -R22 ;  /* 0x000000ffff167224 */ /* 0x000fe200078e0a16 */
[----:B------:R-:W-:Y:S01]  /*5050*/  SHF.R.U64 R5, R4, UR4, R5 ;  /* 0x0000000404057c19 */ /* 0x000fe20008001205 */
[----:B------:R-:W-:Y:S01]  /*5060*/  ULDC UR4, c[0x0][0x638] ;  /* 0x00018e0000047ab9 */ /* 0x000fe20000000800 */
[----:B------:R-:W-:Y:S01]  /*5070*/  LOP3.LUT R6, R9, UR16, RZ, 0xc0, !PT ;  /* 0x0000001009067c12 */ /* 0x000fe2000f8ec0ff */
[----:B------:R-:W-:Y:S02]  /*5080*/  ULDC UR5, c[0x0][0x610] ;  /* 0x0001840000057ab9 */ /* 0x000fe40000000800 */
[----:B------:R-:W-:Y:S02]  /*5090*/  IMAD.MOV R4, RZ, RZ, -R5 ;  /* 0x000000ffff047224 */ /* 0x000fe400078e0a05 */
[----:B------:R-:W-:-:S02]  /*50a0*/  IMAD R5, R5, UR18, R20 ;  /* 0x0000001205057c24 */ /* 0x000fc4000f8e0214 */
[----:B0-----:R-:W-:Y:S02]  /*50b0*/  @P1 IMAD R14, R21, R22, R12 ;  /* 0x00000016150e1224 */ /* 0x001fe400078e020c */
[----:B------:R-:W-:Y:S01]  /*50c0*/  IMAD R15, R4, UR4, R15 ;  /* 0x00000004040f7c24 */ /* 0x000fe2000f8e020f */
[----:B------:R-:W-:Y:S01]  /*50d0*/  ULDC UR4, c[0x0][0x600] ;  /* 0x0001800000047ab9 */ /* 0x000fe20000000800 */
[----:B------:R-:W-:Y:S02]  /*50e0*/  IMAD R14, R5, UR5, R14 ;  /* 0x00000005050e7c24 */ /* 0x000fe4000f8e020e */
[----:B------:R-:W-:Y:S02]  /*50f0*/  IMAD R15, R15, UR4, R6 ;  /* 0x000000040f0f7c24 */ /* 0x000fe4000f8e0206 */
[----:B------:R-:W-:-:S03]  /*5100*/  IMAD.MOV.U32 R4, RZ, RZ, 0x1 ;  /* 0x00000001ff047424 */ /* 0x000fc600078e00ff */
[----:B------:R-:W-:Y:S02]  /*5110*/  SEL R9, R15, R14, !P1 ;  /* 0x0000000e0f097207 */ /* 0x000fe40004800000 */
[----:B------:R-:W-:-:S07]  /*5120*/  SEL R7, R14, R15, !P1 ;  /* 0x0000000f0e077207 */ /* 0x000fce0004800000 */
.L_x_111:
[----:B------:R-:W-:Y:S05]  /*5130*/  BSYNC B1 ;  /* 0x0000000000017941 */ /* 0x000fea0003800000 */
.L_x_110:
[----:B------:R-:W-:-:S13]  /*5140*/  LOP3.LUT P1, RZ, R4, 0xff, RZ, 0xc0, !PT ;  /* 0x000000ff04ff7812 */ /* 0x000fda000782c0ff */
[----:B------:R-:W-:Y:S05]  /*5150*/  @P1 BRA `(.L_x_114) ;  /* 0xfffffff400481947 */ /* 0x000fea000383ffff */
[----:B------:R-:W-:Y:S05]  /*5160*/  BSYNC B0 ;  /* 0x0000000000007941 */ /* 0x000fea0003800000 */
.L_x_102:
[----:B------:R-:W-:-:S03]  /*5170*/  UMOV UR4, 0xffffffff ;  /* 0xffffffff00047882 */ /* 0x000fc60000000000 */
[----:B------:R-:W-:Y:S05]  /*5180*/  BRA.DIV UR4, `(.L_x_115) ;  /* 0x0000000604147947 */ /* 0x000fea000b800000 */
[----:B------:R-:W-:-:S13]  /*5190*/  ELECT P6, URZ, PT ;  /* 0x00000000003f782f */ /* 0x000fda00038c0000 */
.L_x_129:
[----:B------:R-:W-:Y:S04]  /*51a0*/  BSSY B0, `(.L_x_116) ;  /* 0x000002b000007945 */ /* 0x000fe80003800000 */
[----:B------:R-:W-:Y:S05]  /*51b0*/  @!P6 BRA `(.L_x_117) ;  /* 0x0000000000a4e947 */ /* 0x000fea0003800000 */
[----:B------:R-:W-:-:S04]  /*51c0*/  LOP3.LUT R19, R19, 0x2, RZ, 0xfc, !PT ;  /* 0x0000000213137812 */ /* 0x000fc800078efcff */
[----:B------:R-:W-:-:S13]  /*51d0*/  ISETP.NE.AND P0, PT, R19, 0x3, PT ;  /* 0x000000031300780c */ /* 0x000fda0003f05270 */
[----:B------:R-:W-:Y:S05]  /*51e0*/  @!P0 BRA `(.L_x_118) ;  /* 0x0000000000048947 */ /* 0x000fea0003800000 */
[----:B------:R-:W-:Y:S01]  /*51f0*/  BPT.TRAP 0x1 ;  /* 0x000000040000795c */ /* 0x000fe20000300000 */
.L_x_118:
[----:B------:R-:W0:Y:S01]  /*5200*/  S2R R5, SR_CgaCtaId ;  /* 0x0000000000057919 */ /* 0x000e220000008800 */
[----:B------:R-:W-:Y:S02]  /*5210*/  MOV R2, 0x400 ;  /* 0x0000040000027802 */ /* 0x000fe40000000f00 */
[----:B------:R-:W-:Y:S02]  /*5220*/  SHF.L.U32 R4, R3, 0x1f, RZ ;  /* 0x0000001f03047819 */ /* 0x000fe400000006ff */
[----:B0-----:R-:W-:-:S05]  /*5230*/  LEA R5, R5, R2, 0x18 ;  /* 0x0000000205057211 */ /* 0x001fca00078ec0ff */
[----:B------:R-:W-:-:S04]  /*5240*/  VIADD R5, R5, 0x20 ;  /* 0x0000002005057836 */ /* 0x000fc80000000000 */
[C---:B------:R-:W-:Y:S02]  /*5250*/  IMAD R7, R0.reuse, 0x8, R5 ;  /* 0x0000000800077824 */ /* 0x040fe400078e0205 */
[----:B------:R-:W-:Y:S02]  /*5260*/  VIADD R0, R0, 0x1 ;  /* 0x0000000100007836 */ /* 0x000fe40000000000 */
[----:B------:R-:W0:Y:S03]  /*5270*/  SYNCS.PHASECHK.TRANS64.TRYWAIT P0, [R7+URZ], R4 ;  /* 0x00000004070075a7 */ /* 0x000e26000800017f */
[----:B------:R-:W-:-:S04]  /*5280*/  ISETP.NE.AND P1, PT, R0, 0x4, PT ;  /* 0x000000040000780c */ /* 0x000fc80003f25270 */
[----:B------:R-:W-:Y:S02]  /*5290*/  SEL R2, RZ, 0x1, P1 ;  /* 0x00000001ff027807 */ /* 0x000fe40000800000 */
[----:B------:R-:W-:Y:S02]  /*52a0*/  SEL R0, R0, RZ, P1 ;  /* 0x000000ff00007207 */ /* 0x000fe40000800000 */
[----:B------:R-:W-:-:S03]  /*52b0*/  LOP3.LUT R9, R3, R2, RZ, 0x3c, !PT ;  /* 0x0000000203097212 */ /* 0x000fc600078e3cff */
[----:B------:R-:W-:Y:S01]  /*52c0*/  IMAD R6, R0, 0x8, R5 ;  /* 0x0000000800067824 */ /* 0x000fe200078e0205 */
[----:B------:R-:W-:Y:S01]  /*52d0*/  SHF.L.U32 R3, R9, 0x1f, RZ ;  /* 0x0000001f09037819 */ /* 0x000fe200000006ff */
[----:B0-----:R-:W-:Y:S06]  /*52e0*/  @!P0 BRA `(.L_x_119) ;  /* 0x0000000000dc8947 */ /* 0x001fec0003800000 */
.L_x_130:
[----:B------:R-:W1:Y:S01]  /*52f0*/  SYNCS.PHASECHK.TRANS64.TRYWAIT P0, [R6+URZ], R3 ;  /* 0x00000003060075a7 */ /* 0x000e62000800017f */
[----:B------:R-:W-:-:S05]  /*5300*/  VIADD R0, R0, 0x1 ;  /* 0x0000000100007836 */ /* 0x000fca0000000000 */
[----:B------:R-:W-:-:S04]  /*5310*/  ISETP.NE.AND P1, PT, R0, 0x4, PT ;  /* 0x000000040000780c */ /* 0x000fc80003f25270 */
[----:B------:R-:W-:Y:S02]  /*5320*/  SEL R2, RZ, 0x1, P1 ;  /* 0x00000001ff027807 */ /* 0x000fe40000800000 */
[----:B------:R-:W-:Y:S02]  /*5330*/  SEL R0, R0, RZ, P1 ;  /* 0x000000ff00007207 */ /* 0x000fe40000800000 */
[----:B------:R-:W-:-:S03]  /*5340*/  LOP3.LUT R9, R9, R2, RZ, 0x3c, !PT ;  /* 0x0000000209097212 */ /* 0x000fc600078e3cff */
[----:B0-----:R-:W-:Y:S01]  /*5350*/  IMAD R7, R0, 0x8, R5 ;  /* 0x0000000800077824 */ /* 0x001fe200078e0205 */
[----:B------:R-:W-:Y:S01]  /*5360*/  SHF.L.U32 R4, R9, 0x1f, RZ ;  /* 0x0000001f09047819 */ /* 0x000fe200000006ff */
[----:B-1----:R-:W-:Y:S06]  /*5370*/  @!P0 BRA `(.L_x_120) ;  /* 0x0000000000cc8947 */ /* 0x002fec0003800000 */
.L_x_131:
[----:B------:R-:W1:Y:S01]  /*5380*/  SYNCS.PHASECHK.TRANS64.TRYWAIT P0, [R7+URZ], R4 ;  /* 0x00000004070075a7 */ /* 0x000e62000800017f */
[----:B------:R-:W-:-:S05]  /*5390*/  VIADD R0, R0, 0x1 ;  /* 0x0000000100007836 */ /* 0x000fca0000000000 */
[----:B------:R-:W-:-:S04]  /*53a0*/  ISETP.NE.AND P1, PT, R0, 0x4, PT ;  /* 0x000000040000780c */ /* 0x000fc80003f25270 */
[----:B------:R-:W-:Y:S02]  /*53b0*/  SEL R2, RZ, 0x1, P1 ;  /* 0x00000001ff027807 */ /* 0x000fe40000800000 */
[----:B------:R-:W-:Y:S02]  /*53c0*/  SEL R0, R0, RZ, P1 ;  /* 0x000000ff00007207 */ /* 0x000fe40000800000 */
[----:B------:R-:W-:Y:S01]  /*53d0*/  LOP3.LUT R2, R9, R2, RZ, 0x3c, !PT ;  /* 0x0000000209027212 */ /* 0x000fe200078e3cff */
[----:B-1----:R-:W-:Y:S06]  /*53e0*/  @!P0 BRA `(.L_x_121) ;  /* 0x0000000000c48947 */ /* 0x002fec0003800000 */
.L_x_132:
[----:B------:R-:W-:Y:S01]  /*53f0*/  IMAD R5, R0, 0x8, R5 ;  /* 0x0000000800057824 */ /* 0x000fe200078e0205 */
[----:B------:R-:W-:-:S07]  /*5400*/  SHF.L.U32 R0, R2, 0x1f, RZ ;  /* 0x0000001f02007819 */ /* 0x000fce00000006ff */
.L_x_122:
[----:B--2---:R2:W3:Y:S02]  /*5410*/  SYNCS.PHASECHK.TRANS64.TRYWAIT P0, [R5+URZ], R0 ;  /* 0x00000000050075a7 */ /* 0x0044e4000800017f */
[----:B---3--:R-:W-:Y:S05]  /*5420*/  @!P0 NANOSLEEP.SYNCS 0x989680 ;  /* 0x009896800000895d */ /* 0x008fea0003900000 */
[----:B------:R-:W3:Y:S02]  /*5430*/  @!P0 SYNCS.PHASECHK.TRANS64 P0, [R5+URZ], R0 ;  /* 0x00000000050085a7 */ /* 0x000ee4000800007f */
[----:B---3--:R-:W-:Y:S05]  /*5440*/  @!P0 BRA `(.L_x_122) ;  /* 0xfffffffc00f08947 */ /* 0x008fea000383ffff */
.L_x_117:
[----:B------:R-:W-:Y:S05]  /*5450*/  BSYNC B0 ;  /* 0x0000000000007941 */ /* 0x000fea0003800000 */
.L_x_116:
[----:B------:R-:W-:Y:S05]  /*5460*/  EXIT ;  /* 0x000000000000794d */ /* 0x000fea0003800000 */
.L_x_17:
[----:B---3--:R3:W4:Y:S02]  /*5470*/  SYNCS.PHASECHK.TRANS64.TRYWAIT P1, [R3+URZ], R0 ;  /* 0x00000000030075a7 */ /* 0x008724000802017f */
[----:B----4-:R-:W-:Y:S05]  /*5480*/  @!P1 NANOSLEEP.SYNCS 0x989680 ;  /* 0x009896800000995d */ /* 0x010fea0003900000 */
[----:B------:R-:W4:Y:S02]  /*5490*/  @!P1 SYNCS.PHASECHK.TRANS64 P1, [R3+URZ], R0 ;  /* 0x00000000030095a7 */ /* 0x000f24000802007f */
[----:B----4-:R-:W-:Y:S05]  /*54a0*/  @!P1 BRA `(.L_x_17) ;  /* 0xfffffffc00f09947 */ /* 0x010fea000383ffff */
[----:B------:R-:W-:Y:S05]  /*54b0*/  BRA `(.L_x_16) ;  /* 0xffffffbc00647947 */ /* 0x000fea000383ffff */
.L_x_22:
[----:B-1----:R1:W2:Y:S02]  /*54c0*/  SYNCS.PHASECHK.TRANS64.TRYWAIT P1, [R5+URZ], R4 ;  /* 0x00000004050075a7 */ /* 0x0022a4000802017f */
[----:B--2---:R-:W-:Y:S05]  /*54d0*/  @!P1 NANOSLEEP.SYNCS 0x989680 ;  /* 0x009896800000995d */ /* 0x004fea0003900000 */
[----:B------:R-:W2:Y:S02]  /*54e0*/  @!P1 SYNCS.PHASECHK.TRANS64 P1, [R5+URZ], R4 ;  /* 0x00000004050095a7 */ /* 0x000ea4000802007f */
[----:B--2---:R-:W-:Y:S05]  /*54f0*/  @!P1 BRA `(.L_x_22) ;  /* 0xfffffffc00f09947 */ /* 0x004fea000383ffff */
[----:B------:R-:W-:Y:S05]  /*5500*/  BRA `(.L_x_21) ;  /* 0xffffffc000147947 */ /* 0x000fea000383ffff */
.L_x_103:
[----:B------:R-:W-:Y:S01]  /*5510*/  BSSY B1, `(.L_x_123) ;  /* 0x0000006000017945 */ /* 0x000fe20003800000 */
[----:B------:R-:W-:-:S07]  /*5520*/  IMAD.MOV.U32 R15, RZ, RZ, -0x1 ;  /* 0xffffffffff0f7424 */ /* 0x000fce00078e00ff */
[----:B------:R-:W-:Y:S05]  /*5530*/  WARPSYNC.COLLECTIVE R15, `(.L_x_124) ;  /* 0x000000000f0c7348 */ /* 0x000fea0003c00000 */
[----:B------:R-:W-:Y:S02]  /*5540*/  ELECT P6, UR62, PT ;  /* 0x00000000003e782f */ /* 0x000fe400038c0000 */
[----:B------:R-:W-:Y:S01]  /*5550*/  MOV R14, UR62 ;  /* 0x0000003e000e7c02 */ /* 0x000fe20008000f00 */
[----:B------:R-:W-:Y:S10]  /*5560*/  ENDCOLLECTIVE ;  /* 0x000000000000791b */ /* 0x000ff40003800000 */
.L_x_124:
[----:B------:R-:W-:Y:S05]  /*5570*/  BSYNC B1 ;  /* 0x0000000000017941 */ /* 0x000fea0003800000 */
.L_x_123:
[----:B------:R-:W-:Y:S05]  /*5580*/  BRA `(.L_x_125) ;  /* 0xfffffff000487947 */ /* 0x000fea000383ffff */
.L_x_106:
[----:B0-----:R0:W1:Y:S02]  /*5590*/  SYNCS.PHASECHK.TRANS64.TRYWAIT P1, [R12+URZ+0x20], R7 ;  /* 0x000020070c0075a7 */ /* 0x001064000802017f */
[----:B-1----:R-:W-:Y:S05]  /*55a0*/  @!P1 NANOSLEEP.SYNCS 0x989680 ;  /* 0x009896800000995d */ /* 0x002fea0003900000 */
[----:B------:R-:W1:Y:S02]  /*55b0*/  @!P1 SYNCS.PHASECHK.TRANS64 P1, [R12+URZ+0x20], R7 ;  /* 0x000020070c0095a7 */ /* 0x000e64000802007f */
[----:B-1----:R-:W-:Y:S05]  /*55c0*/  @!P1 BRA `(.L_x_106) ;  /* 0xfffffffc00f09947 */ /* 0x002fea000383ffff */
[----:B------:R-:W-:Y:S05]  /*55d0*/  BRA `(.L_x_126) ;  /* 0xfffffff0007c7947 */ /* 0x000fea000383ffff */
.L_x_115:
[----:B------:R-:W-:Y:S01]  /*55e0*/  BSSY B0, `(.L_x_127) ;  /* 0x0000006000007945 */ /* 0x000fe20003800000 */
[----:B------:R-:W-:-:S07]  /*55f0*/  IMAD.MOV.U32 R15, RZ, RZ, -0x1 ;  /* 0xffffffffff0f7424 */ /* 0x000fce00078e00ff */
[----:B------:R-:W-:Y:S05]  /*5600*/  WARPSYNC.COLLECTIVE R15, `(.L_x_128) ;  /* 0x000000000f0c7348 */ /* 0x000fea0003c00000 */
[----:B------:R-:W-:Y:S02]  /*5610*/  ELECT P6, UR62, PT ;  /* 0x00000000003e782f */ /* 0x000fe400038c0000 */
[----:B------:R-:W-:Y:S01]  /*5620*/  MOV R14, UR62 ;  /* 0x0000003e000e7c02 */ /* 0x000fe20008000f00 */
[----:B------:R-:W-:Y:S10]  /*5630*/  ENDCOLLECTIVE ;  /* 0x000000000000791b */ /* 0x000ff40003800000 */
.L_x_128:
[----:B------:R-:W-:Y:S05]  /*5640*/  BSYNC B0 ;  /* 0x0000000000007941 */ /* 0x000fea0003800000 */
.L_x_127:
[----:B------:R-:W-:Y:S05]  /*5650*/  BRA `(.L_x_129) ;  /* 0xfffffff800d07947 */ /* 0x000fea000383ffff */
.L_x_119:
[----:B0-----:R0:W1:Y:S02]  /*5660*/  SYNCS.PHASECHK.TRANS64.TRYWAIT P0, [R7+URZ], R4 ;  /* 0x00000004070075a7 */ /* 0x001064000800017f */
[----:B-1----:R-:W-:Y:S05]  /*5670*/  @!P0 NANOSLEEP.SYNCS 0x989680 ;  /* 0x009896800000895d */ /* 0x002fea0003900000 */
[----:B------:R-:W1:Y:S02]  /*5680*/  @!P0 SYNCS.PHASECHK.TRANS64 P0, [R7+URZ], R4 ;  /* 0x00000004070085a7 */ /* 0x000e64000800007f */
[----:B-1----:R-:W-:Y:S05]  /*5690*/  @!P0 BRA `(.L_x_119) ;  /* 0xfffffffc00f08947 */ /* 0x002fea000383ffff */
[----:B------:R-:W-:Y:S05]  /*56a0*/  BRA `(.L_x_130) ;  /* 0xfffffffc00107947 */ /* 0x000fea000383ffff */
.L_x_120:
[----:B0-----:R0:W1:Y:S02]  /*56b0*/  SYNCS.PHASECHK.TRANS64.TRYWAIT P0, [R6+URZ], R3 ;  /* 0x00000003060075a7 */ /* 0x001064000800017f */
[----:B-1----:R-:W-:Y:S05]  /*56c0*/  @!P0 NANOSLEEP.SYNCS 0x989680 ;  /* 0x009896800000895d */ /* 0x002fea0003900000 */
[----:B------:R-:W1:Y:S02]  /*56d0*/  @!P0 SYNCS.PHASECHK.TRANS64 P0, [R6+URZ], R3 ;  /* 0x00000003060085a7 */ /* 0x000e64000800007f */
[----:B-1----:R-:W-:Y:S05]  /*56e0*/  @!P0 BRA `(.L_x_120) ;  /* 0xfffffffc00f08947 */ /* 0x002fea000383ffff */
[----:B------:R-:W-:Y:S05]  /*56f0*/  BRA `(.L_x_131) ;  /* 0xfffffffc00207947 */ /* 0x000fea000383ffff */
.L_x_121:
[----:B-1----:R1:W2:Y:S02]  /*5700*/  SYNCS.PHASECHK.TRANS64.TRYWAIT P0, [R7+URZ], R4 ;  /* 0x00000004070075a7 */ /* 0x0022a4000800017f */
[----:B--2---:R-:W-:Y:S05]  /*5710*/  @!P0 NANOSLEEP.SYNCS 0x989680 ;  /* 0x009896800000895d */ /* 0x004fea0003900000 */
[----:B------:R-:W2:Y:S02]  /*5720*/  @!P0 SYNCS.PHASECHK.TRANS64 P0, [R7+URZ], R4 ;  /* 0x00000004070085a7 */ /* 0x000ea4000800007f */
[----:B--2---:R-:W-:Y:S05]  /*5730*/  @!P0 BRA `(.L_x_121) ;  /* 0xfffffffc00f08947 */ /* 0x004fea000383ffff */
[----:B------:R-:W-:Y:S05]  /*5740*/  BRA `(.L_x_132) ;  /* 0xfffffffc00287947 */ /* 0x000fea000383ffff */
.L_x_133:
[----:B------:R-:W-:-:S00]  /*5750*/  BRA `(.L_x_133) ;  /* 0xfffffffc00fc7947 */ /* 0x000fc0000383ffff */
[----:B------:R-:W-:-:S00]  /*5760*/  NOP ;  /* 0x0000000000007918 */ /* 0x000fc00000000000 */
        /* <DEDUP_REMOVED lines=9> */
.L_x_134:


//--------------------- .nv.global.init           --------------------------
	.section	.nv.global.init,"aw",@progbits
.nv.global.init:
	.type		$str$22,@object
	.size		$str$22,($str$23 - $str$22)
$str$22:
        /*0000*/ 	.byte	0x6b, 0x5f, 0x74, 0x69, 0x6c, 0x65, 0x5f, 0x63, 0x6f, 0x75, 0x6e, 0x74, 0x20, 0x3e, 0x3d, 0x20
        /*0010*/ 	.byte	0x31, 0x00
	.type		$str$23,@object
	.size		$str$23,(__unnamed_1 - $str$23)
$str$23:
        /*0012*/ 	.byte	0x2f, 0x74, 0x6d, 0x70, 0x2f, 0x63, 0x75, 0x74, 0x6c, 0x61, 0x73, 0x73, 0x5f, 0x73, 0x77, 0x65
        /*0022*/ 	.byte	0x65, 0x70, 0x5f, 0x73, 0x72, 0x63, 0x2f, 0x69, 0x6e, 0x63, 0x6c, 0x75, 0x64, 0x65, 0x2f, 0x63
        /*0032*/ 	.byte	0x75, 0x74, 0x6c, 0x61, 0x73, 0x73, 0x2f, 0x67, 0x65, 0x6d, 0x6d, 0x2f, 0x63, 0x6f, 0x6c, 0x6c
        /*0042*/ 	.byte	0x65, 0x63, 0x74, 0x69, 0x76, 0x65, 0x2f, 0x73, 0x6d, 0x39, 0x30, 0x5f, 0x6d, 0x6d, 0x61, 0x5f
        /*0052*/ 	.byte	0x74, 0x6d, 0x61, 0x5f, 0x67, 0x6d, 0x6d, 0x61, 0x5f, 0x73, 0x73, 0x5f, 0x77, 0x61, 0x72, 0x70
        /*0062*/ 	.byte	0x73, 0x70, 0x65, 0x63, 0x69, 0x61, 0x6c, 0x69, 0x7a, 0x65, 0x64, 0x2e, 0x68, 0x70, 0x70, 0x00
	.type		__unnamed_1,@object
	.size		__unnamed_1,(.L_0 - __unnamed_1)
__unnamed_1:
        /*0072*/ 	.byte	0x76, 0x6f, 0x69, 0x64, 0x20, 0x63, 0x75, 0x74, 0x6c, 0x61, 0x73, 0x73, 0x3a, 0x3a, 0x67, 0x65
        /* <DEDUP_REMOVED lines=171> */
        /*0b32*/ 	.byte	0x3a, 0x3a, 0x69, 0x64, 0x65, 0x6e, 0x74, 0x69, 0x74, 0x79, 0x5d, 0x00
.L_0:


//--------------------- .nv.shared._ZN7cutlass13device_kernelINS_4gemm6kernel13GemmUniversalIN4cute5tupleIJiiiiEEENS1_10collective13CollectiveMmaINS1_34MainloopSm90TmaGmmaWarpSpecializedILi4ENS5_IJNS4_1CILi1EEESB_SB_EEENS1_35KernelTmaWarpSpecializedCooperativeEEENS5_IJNSA_ILi128EEENSA_ILi64EEESG_EEEaNS5_IJlSB_lEEEaSI_NS4_8TiledMMAINS4_8MMA_AtomIJNS4_4SM904GMMA26MMA_64x64x32_S32S8S8_SS_TNEEEENS4_6LayoutINS5_IJNSA_ILi2EEESB_SB_EEENS5_IJSB_NSA_ILi0EEESS_EEEEENS5_IJNS4_10UnderscoreESV_SV_EEEEENS4_13SM90_TMA_LOADENS4_14ComposedLayoutINS4_7SwizzleILi2ELi4ELi3EEENS4_18smem_ptr_flag_bitsILi8EEENSP_INS5_IJNSA_ILi8EEESG_EEENS5_IJSG_SB_EEEEEEEvNS4_8identityESY_S18_vS19_EENS_8epilogue10collective6detail29Sm90TmaWarpSpecializedAdapterINS1C_15DefaultEpilogueIaSI_SI_NS1B_6thread17LinearCombinationIaLi1EiiLNS1G_9ScaleType4KindE0ELNS_15FloatRoundStyleE2EaEENS1_15EpilogueDefaultEEEEEvvEEEEvNT_6ParamsE --------------------------
	.section	.nv.shared._ZN7cutlass13device_kernelINS_4gemm6kernel13GemmUniversalIN4cute5tupleIJiiiiEEENS1_10collective13CollectiveMmaINS1_34MainloopSm90TmaGmmaWarpSpecializedILi4ENS5_IJNS4_1CILi1EEESB_SB_EEENS1_35KernelTmaWarpSpecializedCooperativeEEENS5_IJNSA_ILi128EEENSA_ILi64EEESG_EEEaNS5_IJlSB_lEEEaSI_NS4_8TiledMMAINS4_8MMA_AtomIJNS4_4SM904GMMA26MMA_64x64x32_S32S8S8_SS_TNEEEENS4_6LayoutINS5_IJNSA_ILi2EEESB_SB_EEENS5_IJSB_NSA_ILi0EEESS_EEEEENS5_IJNS4_10UnderscoreESV_SV_EEEEENS4_13SM90_TMA_LOADENS4_14ComposedLayoutINS4_7SwizzleILi2ELi4ELi3EEENS4_18smem_ptr_flag_bitsILi8EEENSP_INS5_IJNSA_ILi8EEESG_EEENS5_IJSG_SB_EEEEEEEvNS4_8identityESY_S18_vS19_EENS_8epilogue10collective6detail29Sm90TmaWarpSpecializedAdapterINS1C_15DefaultEpilogueIaSI_SI_NS1B_6thread17LinearCombinationIaLi1EiiLNS1G_9ScaleType4KindE0ELNS_15FloatRoundStyleE2EaEENS1_15EpilogueDefaultEEEEEvvEEEEvNT_6ParamsE,"aw",@nobits
	.sectionflags	@""
	.align	16
	.zero		1024


//--------------------- .nv.shared.reserved.0     --------------------------
	.section	.nv.shared.reserved.0,"aw",@nobits
	.weak		__nv_reservedSMEM_offset_0_alias
	.size		__nv_reservedSMEM_offset_0_alias, 0, 0
	.other		__nv_reservedSMEM_offset_0_alias,@"STO_CUDA_RESERVED_SHARED STV_DEFAULT"
__nv_reservedSMEM_offset_0_alias:
	.zero		0


//--------------------- .nv.global                --------------------------
	.section	.nv.global,"aw",@nobits
.nv.global:
	.type		_ZN40_INTERNAL_1a373ffa_4_k_cu_bc43e329_281574cute1_E,@object
	.size		_ZN40_INTERNAL_1a373ffa_4_k_cu_bc43e329_281574cute1_E,(_ZN40_INTERNAL_1a373ffa_4_k_cu_bc43e329_281574cuda3std3__45__cpo6cbeginE - _ZN40_INTERNAL_1a373ffa_4_k_cu_bc43e329_281574cute1_E)
_ZN40_INTERNAL_1a373ffa_4_k_cu_bc43e329_281574cute1_E:
	.zero		1
	.type		_ZN40_INTERNAL_1a373ffa_4_k_cu_bc43e329_281574cuda3std3__45__cpo6cbeginE,@object
	.size		_ZN40_INTERNAL_1a373ffa_4_k_cu_bc43e329_281574cuda3std3__45__cpo6cbeginE,(_ZN40_INTERNAL_1a373ffa_4_k_cu_bc43e329_281574cuda3std3__48in_placeE - _ZN40_INTERNAL_1a373ffa_4_k_cu_bc43e329_281574cuda3std3__45__cpo6cbeginE)
_ZN40_INTERNAL_1a373ffa_4_k_cu_bc43e329_281574cuda3std3__45__cpo6cbeginE:
	.zero		1
	.type		_ZN40_INTERNAL_1a373ffa_4_k_cu_bc43e329_281574cuda3std3__48in_placeE,@object
	.size		_ZN40_INTERNAL_1a373ffa_4_k_cu_bc43e329_281574cuda3std3__48in_placeE,(_ZN40_INTERNAL_1a373ffa_4_k_cu_bc43e329_281574cuda3std6ranges3__45__cpo9iter_moveE - _ZN40_INTERNAL_1a373ffa_4_k_cu_bc43e329_281574cuda3std3__48in_placeE)
_ZN40_INTERNAL_1a373ffa_4_k_cu_bc43e329_281574cuda3std3__48in_placeE:
	.zero		1
	.type		_ZN40_INTERNAL_1a373ffa_4_k_cu_bc43e329_281574cuda3std6ranges3__45__cpo9iter_moveE,@object
	.size		_ZN40_INTERNAL_1a373ffa_4_k_cu_bc43e329_281574cuda3std6ranges3__45__cpo9iter_moveE,(_ZN40_INTERNAL_1a373ffa_4_k_cu_bc43e329_281574cuda3std3__45__cpo5beginE - _ZN40_INTERNAL_1a373ffa_4_k_cu_bc43e329_281574cuda3std6ranges3__45__cpo9iter_moveE)
_ZN40_INTERNAL_1a373ffa_4_k_cu_bc43e329_281574cuda3std6ranges3__45__cpo9iter_moveE:
	.zero		1
	.type		_ZN40_INTERNAL_1a373ffa_4_k_cu_bc43e329_281574cuda3std3__45__cpo5beginE,@object
	.size		_ZN40_INTERNAL_1a373ffa_4_k_cu_bc43e329_281574cuda3std3__45__cpo5beginE,(_ZN40_INTERNAL_1a373ffa_4_k_cu_bc43e329_281574cuda3std3__442_GLOBAL__N__1a373ffa_4_k_cu_bc43e329_281576ignoreE - _ZN40_INTERNAL_1a373ffa_4_k_cu_bc43e329_281574cuda3std3__45__cpo5beginE)
_ZN40_INTERNAL_1a373ffa_4_k_cu_bc43e329_281574cuda3std3__45__cpo5beginE:
	.zero		1
	.type		_ZN40_INTERNAL_1a373ffa_4_k_cu_bc43e329_281574cuda3std3__442_GLOBAL__N__1a373ffa_4_k_cu_bc43e329_281576ignoreE,@object
	.size		_ZN40_INTERNAL_1a373ffa_4_k_cu_bc43e329_281574cuda3std3__442_GLOBAL__N__1a373ffa_4_k_cu_bc43e329_281576ignoreE,(_ZN40_INTERNAL_1a373ffa_4_k_cu_bc43e329_281574cute7productE - _ZN40_INTERNAL_1a373ffa_4_k_cu_bc43e329_281574cuda3std3__442_GLOBAL__N__1a373ffa_4_k_cu_bc43e329_281576ignoreE)
_ZN40_INTERNAL_1a373ffa_4_k_cu_bc43e329_281574cuda3std3__442_GLOBAL__N__1a373ffa_4_k_cu_bc43e329_281576ignoreE:
	.zero		1
	.type		_ZN40_INTERNAL_1a373ffa_4_k_cu_bc43e329_281574cute7productE,@object
	.size		_ZN40_INTERNAL_1a373ffa_4_k_cu_bc43e329_281574cute7productE,(_ZN40_INTERNAL_1a373ffa_4_k_cu_bc43e329_281574cuda3std3__45__cpo3endE - _ZN40_INTERNAL_1a373ffa_4_k_cu_bc43e329_281574cute7productE)
_ZN40_INTERNAL_1a373ffa_4_k_cu_bc43e329_281574cute7productE:
	.zero		1
	.type		_ZN40_INTERNAL_1a373ffa_4_k_cu_bc43e329_281574cuda3std3__45__cpo3endE,@object
	.size		_ZN40_INTERNAL_1a373ffa_4_k_cu_bc43e329_281574cuda3std3__45__cpo3endE,(_ZN40_INTERNAL_1a373ffa_4_k_cu_bc43e329_281574cuda3std3__419piecewise_constructE - _ZN40_INTERNAL_1a373ffa_4_k_cu_bc43e329_281574cuda3std3__45__cpo3endE)
_ZN40_INTERNAL_1a373ffa_4_k_cu_bc43e329_281574cuda3std3__45__cpo3endE:
	.zero		1
	.type		_ZN40_INTERNAL_1a373ffa_4_k_cu_bc43e329_281574cuda3std3__419piecewise_constructE,@object
	.size		_ZN40_INTERNAL_1a373ffa_4_k_cu_bc43e329_281574cuda3std3__419piecewise_constructE,(_ZN40_INTERNAL_1a373ffa_4_k_cu_bc43e329_281574cuda3std3__45__cpo4cendE - _ZN40_INTERNAL_1a373ffa_4_k_cu_bc43e329_281574cuda3std3__419piecewise_constructE)
_ZN40_INTERNAL_1a373ffa_4_k_cu_bc43e329_281574cuda3std3__419piecewise_constructE:
	.zero		1
	.type		_ZN40_INTERNAL_1a373ffa_4_k_cu_bc43e329_281574cuda3std3__45__cpo4cendE,@object
	.size		_ZN40_INTERNAL_1a373ffa_4_k_cu_bc43e329_281574cuda3std3__45__cpo4cendE,(_ZN40_INTERNAL_1a373ffa_4_k_cu_bc43e329_281574cuda3std6ranges3__45__cpo4swapE - _ZN40_INTERNAL_1a373ffa_4_k_cu_bc43e329_281574cuda3std3__45__cpo4cendE)
_ZN40_INTERNAL_1a373ffa_4_k_cu_bc43e329_281574cuda3std3__45__cpo4cendE:
	.zero		1
	.type		_ZN40_INTERNAL_1a373ffa_4_k_cu_bc43e329_281574cuda3std6ranges3__45__cpo4swapE,@object
	.size		_ZN40_INTERNAL_1a373ffa_4_k_cu_bc43e329_281574cuda3std6ranges3__45__cpo4swapE,(.L_8 - _ZN40_INTERNAL_1a373ffa_4_k_cu_bc43e329_281574cuda3std6ranges3__45__cpo4swapE)
_ZN40_INTERNAL_1a373ffa_4_k_cu_bc43e329_281574cuda3std6ranges3__45__cpo4swapE:
	.zero		1
.L_8:


//--------------------- .nv.constant0._ZN7cutlass13device_kernelINS_4gemm6kernel13GemmUniversalIN4cute5tupleIJiiiiEEENS1_10collective13CollectiveMmaINS1_34MainloopSm90TmaGmmaWarpSpecializedILi4ENS5_IJNS4_1CILi1EEESB_SB_EEENS1_35KernelTmaWarpSpecializedCooperativeEEENS5_IJNSA_ILi128EEENSA_ILi64EEESG_EEEaNS5_IJlSB_lEEEaSI_NS4_8TiledMMAINS4_8MMA_AtomIJNS4_4SM904GMMA26MMA_64x64x32_S32S8S8_SS_TNEEEENS4_6LayoutINS5_IJNSA_ILi2EEESB_SB_EEENS5_IJSB_NSA_ILi0EEESS_EEEEENS5_IJNS4_10UnderscoreESV_SV_EEEEENS4_13SM90_TMA_LOADENS4_14ComposedLayoutINS4_7SwizzleILi2ELi4ELi3EEENS4_18smem_ptr_flag_bitsILi8EEENSP_INS5_IJNSA_ILi8EEESG_EEENS5_IJSG_SB_EEEEEEEvNS4_8identityESY_S18_vS19_EENS_8epilogue10collective6detail29Sm90TmaWarpSpecializedAdapterINS1C_15DefaultEpilogueIaSI_SI_NS1B_6thread17LinearCombinationIaLi1EiiLNS1G_9ScaleType4KindE0ELNS_15FloatRoundStyleE2EaEENS1_15EpilogueDefaultEEEEEvvEEEEvNT_6ParamsE --------------------------
	.section	.nv.constant0._ZN7cutlass13device_kernelINS_4gemm6kernel13GemmUniversalIN4cute5tupleIJiiiiEEENS1_10collective13CollectiveMmaINS1_34MainloopSm90TmaGmmaWarpSpecializedILi4ENS5_IJNS4_1CILi1EEESB_SB_EEENS1_35KernelTmaWarpSpecializedCooperativeEEENS5_IJNSA_ILi128EEENSA_ILi64EEESG_EEEaNS5_IJlSB_lEEEaSI_NS4_8TiledMMAINS4_8MMA_AtomIJNS4_4SM904GMMA26MMA_64x64x32_S32S8S8_SS_TNEEEENS4_6LayoutINS5_IJNSA_ILi2EEESB_SB_EEENS5_IJSB_NSA_ILi0EEESS_EEEEENS5_IJNS4_10UnderscoreESV_SV_EEEEENS4_13SM90_TMA_LOADENS4_14ComposedLayoutINS4_7SwizzleILi2ELi4ELi3EEENS4_18smem_ptr_flag_bitsILi8EEENSP_INS5_IJNSA_ILi8EEESG_EEENS5_IJSG_SB_EEEEEEEvNS4_8identityESY_S18_vS19_EENS_8epilogue10collective6detail29Sm90TmaWarpSpecializedAdapterINS1C_15DefaultEpilogueIaSI_SI_NS1B_6thread17LinearCombinationIaLi1EiiLNS1G_9ScaleType4KindE0ELNS_15FloatRoundStyleE2EaEENS1_15EpilogueDefaultEEEEEvvEEEEvNT_6ParamsE,"a",@progbits
	.sectionflags	@""
	.align	4
.nv.constant0._ZN7cutlass13device_kernelINS_4gemm6kernel13GemmUniversalIN4cute5tupleIJiiiiEEENS1_10collective13CollectiveMmaINS1_34MainloopSm90TmaGmmaWarpSpecializedILi4ENS5_IJNS4_1CILi1EEESB_SB_EEENS1_35KernelTmaWarpSpecializedCooperativeEEENS5_IJNSA_ILi128EEENSA_ILi64EEESG_EEEaNS5_IJlSB_lEEEaSI_NS4_8TiledMMAINS4_8MMA_AtomIJNS4_4SM904GMMA26MMA_64x64x32_S32S8S8_SS_TNEEEENS4_6LayoutINS5_IJNSA_ILi2EEESB_SB_EEENS5_IJSB_NSA_ILi0EEESS_EEEEENS5_IJNS4_10UnderscoreESV_SV_EEEEENS4_13SM90_TMA_LOADENS4_14ComposedLayoutINS4_7SwizzleILi2ELi4ELi3EEENS4_18smem_ptr_flag_bitsILi8EEENSP_INS5_IJNSA_ILi8EEESG_EEENS5_IJSG_SB_EEEEEEEvNS4_8identityESY_S18_vS19_EENS_8epilogue10collective6detail29Sm90TmaWarpSpecializedAdapterINS1C_15DefaultEpilogueIaSI_SI_NS1B_6thread17LinearCombinationIaLi1EiiLNS1G_9ScaleType4KindE0ELNS_15FloatRoundStyleE2EaEENS1_15EpilogueDefaultEEEEEvvEEEEvNT_6ParamsE:
	.zero		1664


//--------------------- SYMBOLS --------------------------

	.type		.nv.reservedSmem.offset0,@object
	.size		.nv.reservedSmem.offset0,0x4
	.type		__assertfail,@function
